//
// Generated by NVIDIA NVVM Compiler
//
// Compiler Build ID: CL-36424714
// Cuda compilation tools, release 13.0, V13.0.88
// Based on NVVM 20.0.0
//

.version 9.0
.target sm_100
.address_size 64

	// .globl	_Z8PropFw1DdiPKdS0_S0_S0_iS0_S0_PdS1_
.func  (.param .align 16 .b8 func_retval0[16]) __internal_trig_reduction_slowpathd
(
	.param .b64 __internal_trig_reduction_slowpathd_param_0
)
;
.global .align 4 .b8 __cudart_i2opi_f[24] = {65, 144, 67, 60, 153, 149, 98, 219, 192, 221, 52, 245, 209, 87, 39, 252, 41, 21, 68, 78, 110, 131, 249, 162};
.global .align 8 .b8 __cudart_i2opi_d[144] = {8, 93, 141, 31, 177, 95, 251, 107, 234, 146, 82, 138, 247, 57, 7, 61, 123, 241, 229, 235, 199, 186, 39, 117, 45, 234, 95, 158, 102, 63, 70, 79, 183, 9, 203, 39, 207, 126, 54, 109, 31, 109, 10, 90, 139, 17, 47, 239, 15, 152, 5, 222, 255, 151, 248, 31, 59, 40, 249, 189, 139, 95, 132, 156, 244, 57, 83, 131, 57, 214, 145, 57, 65, 126, 95, 180, 38, 112, 156, 233, 132, 68, 187, 46, 245, 53, 130, 232, 62, 167, 41, 177, 28, 235, 29, 254, 28, 146, 209, 9, 234, 46, 73, 6, 224, 210, 77, 66, 58, 110, 36, 183, 97, 197, 187, 222, 171, 99, 81, 254, 65, 144, 67, 60, 153, 149, 98, 219, 192, 221, 52, 245, 209, 87, 39, 252, 41, 21, 68, 78, 110, 131, 249, 162};
.global .align 16 .b8 __cudart_sin_cos_coeffs[128] = {70, 210, 176, 44, 241, 229, 90, 190, 146, 227, 172, 105, 227, 29, 199, 62, 161, 98, 219, 25, 160, 1, 42, 191, 24, 8, 17, 17, 17, 17, 129, 63, 84, 85, 85, 85, 85, 85, 197, 191, 0, 0, 0, 0, 0, 0, 0, 0, 0, 0, 0, 0, 0, 0, 0, 0, 100, 129, 253, 32, 131, 255, 168, 189, 40, 133, 239, 193, 167, 238, 33, 62, 217, 230, 6, 142, 79, 126, 146, 190, 233, 188, 221, 25, 160, 1, 250, 62, 71, 93, 193, 22, 108, 193, 86, 191, 81, 85, 85, 85, 85, 85, 165, 63, 0, 0, 0, 0, 0, 0, 224, 191, 0, 0, 0, 0, 0, 0, 240, 63};

.visible .entry _Z8PropFw1DdiPKdS0_S0_S0_iS0_S0_PdS1_(
	.param .f64 _Z8PropFw1DdiPKdS0_S0_S0_iS0_S0_PdS1__param_0,
	.param .u32 _Z8PropFw1DdiPKdS0_S0_S0_iS0_S0_PdS1__param_1,
	.param .u64 .ptr .align 1 _Z8PropFw1DdiPKdS0_S0_S0_iS0_S0_PdS1__param_2,
	.param .u64 .ptr .align 1 _Z8PropFw1DdiPKdS0_S0_S0_iS0_S0_PdS1__param_3,
	.param .u64 .ptr .align 1 _Z8PropFw1DdiPKdS0_S0_S0_iS0_S0_PdS1__param_4,
	.param .u64 .ptr .align 1 _Z8PropFw1DdiPKdS0_S0_S0_iS0_S0_PdS1__param_5,
	.param .u32 _Z8PropFw1DdiPKdS0_S0_S0_iS0_S0_PdS1__param_6,
	.param .u64 .ptr .align 1 _Z8PropFw1DdiPKdS0_S0_S0_iS0_S0_PdS1__param_7,
	.param .u64 .ptr .align 1 _Z8PropFw1DdiPKdS0_S0_S0_iS0_S0_PdS1__param_8,
	.param .u64 .ptr .align 1 _Z8PropFw1DdiPKdS0_S0_S0_iS0_S0_PdS1__param_9,
	.param .u64 .ptr .align 1 _Z8PropFw1DdiPKdS0_S0_S0_iS0_S0_PdS1__param_10
)
{
	.reg .pred 	%p<12>;
	.reg .b32 	%r<36>;
	.reg .b64 	%rd<45>;
	.reg .b64 	%fd<103>;

	ld.param.f64 	%fd23, [_Z8PropFw1DdiPKdS0_S0_S0_iS0_S0_PdS1__param_0];
	ld.param.u32 	%r13, [_Z8PropFw1DdiPKdS0_S0_S0_iS0_S0_PdS1__param_1];
	ld.param.u64 	%rd13, [_Z8PropFw1DdiPKdS0_S0_S0_iS0_S0_PdS1__param_2];
	ld.param.u64 	%rd14, [_Z8PropFw1DdiPKdS0_S0_S0_iS0_S0_PdS1__param_3];
	ld.param.u64 	%rd15, [_Z8PropFw1DdiPKdS0_S0_S0_iS0_S0_PdS1__param_4];
	ld.param.u64 	%rd16, [_Z8PropFw1DdiPKdS0_S0_S0_iS0_S0_PdS1__param_5];
	ld.param.u32 	%r14, [_Z8PropFw1DdiPKdS0_S0_S0_iS0_S0_PdS1__param_6];
	ld.param.u64 	%rd17, [_Z8PropFw1DdiPKdS0_S0_S0_iS0_S0_PdS1__param_7];
	ld.param.u64 	%rd18, [_Z8PropFw1DdiPKdS0_S0_S0_iS0_S0_PdS1__param_8];
	mov.u32 	%r15, %ctaid.x;
	mov.u32 	%r16, %ntid.x;
	mov.u32 	%r17, %tid.x;
	mad.lo.s32 	%r1, %r15, %r16, %r17;
	setp.ge.u32 	%p1, %r1, %r14;
	@%p1 bra 	$L__BB0_14;
	setp.lt.s32 	%p2, %r13, 1;
	mov.f64 	%fd101, 0d0000000000000000;
	mov.f64 	%fd102, %fd101;
	@%p2 bra 	$L__BB0_13;
	cvta.to.global.u64 	%rd21, %rd17;
	mul.wide.u32 	%rd22, %r1, 8;
	add.s64 	%rd23, %rd21, %rd22;
	ld.global.f64 	%fd1, [%rd23];
	cvta.to.global.u64 	%rd24, %rd18;
	add.s64 	%rd25, %rd24, %rd22;
	ld.global.f64 	%fd2, [%rd25];
	neg.f64 	%fd3, %fd23;
	neg.s32 	%r32, %r13;
	cvta.to.global.u64 	%rd41, %rd13;
	cvta.to.global.u64 	%rd42, %rd14;
	cvta.to.global.u64 	%rd43, %rd15;
	cvta.to.global.u64 	%rd44, %rd16;
	mov.f64 	%fd102, 0d0000000000000000;
	mov.f64 	%fd101, %fd102;
$L__BB0_3:
	ld.global.f64 	%fd26, [%rd41];
	sub.f64 	%fd27, %fd1, %fd26;
	ld.global.f64 	%fd28, [%rd42];
	sub.f64 	%fd29, %fd2, %fd28;
	mul.f64 	%fd30, %fd29, %fd29;
	fma.rn.f64 	%fd31, %fd27, %fd27, %fd30;
	sqrt.rn.f64 	%fd32, %fd31;
	sqrt.rn.f64 	%fd6, %fd32;
	mul.f64 	%fd7, %fd32, %fd3;
	abs.f64 	%fd8, %fd7;
	setp.neu.f64 	%p3, %fd8, 0d7FF0000000000000;
	@%p3 bra 	$L__BB0_5;
	mov.f64 	%fd38, 0d0000000000000000;
	mul.rn.f64 	%fd99, %fd7, %fd38;
	mov.b32 	%r34, 1;
	bra.uni 	$L__BB0_8;
$L__BB0_5:
	mul.f64 	%fd33, %fd7, 0d3FE45F306DC9C883;
	cvt.rni.s32.f64 	%r33, %fd33;
	cvt.rn.f64.s32 	%fd34, %r33;
	fma.rn.f64 	%fd35, %fd34, 0dBFF921FB54442D18, %fd7;
	fma.rn.f64 	%fd36, %fd34, 0dBC91A62633145C00, %fd35;
	fma.rn.f64 	%fd99, %fd34, 0dB97B839A252049C0, %fd36;
	setp.ltu.f64 	%p4, %fd8, 0d41E0000000000000;
	@%p4 bra 	$L__BB0_7;
	{ // callseq 0, 0
	.param .b64 param0;
	st.param.f64 	[param0], %fd7;
	.param .align 16 .b8 retval0[16];
	call.uni (retval0), 
	__internal_trig_reduction_slowpathd, 
	(
	param0
	);
	ld.param.f64 	%fd99, [retval0];
	ld.param.b32 	%r33, [retval0+8];
	} // callseq 0
$L__BB0_7:
	add.s32 	%r34, %r33, 1;
$L__BB0_8:
	shl.b32 	%r20, %r34, 6;
	cvt.u64.u32 	%rd26, %r20;
	and.b64  	%rd27, %rd26, 64;
	mov.u64 	%rd28, __cudart_sin_cos_coeffs;
	add.s64 	%rd29, %rd28, %rd27;
	mul.rn.f64 	%fd39, %fd99, %fd99;
	and.b32  	%r21, %r34, 1;
	setp.eq.b32 	%p6, %r21, 1;
	selp.f64 	%fd40, 0dBDA8FF8320FD8164, 0d3DE5DB65F9785EBA, %p6;
	ld.global.nc.v2.f64 	{%fd41, %fd42}, [%rd29];
	fma.rn.f64 	%fd43, %fd40, %fd39, %fd41;
	fma.rn.f64 	%fd44, %fd43, %fd39, %fd42;
	ld.global.nc.v2.f64 	{%fd45, %fd46}, [%rd29+16];
	fma.rn.f64 	%fd47, %fd44, %fd39, %fd45;
	fma.rn.f64 	%fd48, %fd47, %fd39, %fd46;
	ld.global.nc.v2.f64 	{%fd49, %fd50}, [%rd29+32];
	fma.rn.f64 	%fd51, %fd48, %fd39, %fd49;
	fma.rn.f64 	%fd52, %fd51, %fd39, %fd50;
	fma.rn.f64 	%fd53, %fd52, %fd99, %fd99;
	fma.rn.f64 	%fd54, %fd52, %fd39, 0d3FF0000000000000;
	selp.f64 	%fd55, %fd54, %fd53, %p6;
	and.b32  	%r22, %r34, 2;
	setp.eq.s32 	%p7, %r22, 0;
	mov.f64 	%fd56, 0d0000000000000000;
	sub.f64 	%fd57, %fd56, %fd55;
	selp.f64 	%fd14, %fd55, %fd57, %p7;
	@%p3 bra 	$L__BB0_10;
	mov.f64 	%fd63, 0d0000000000000000;
	mul.rn.f64 	%fd100, %fd7, %fd63;
	mov.b32 	%r35, 0;
	bra.uni 	$L__BB0_12;
$L__BB0_10:
	mul.f64 	%fd58, %fd7, 0d3FE45F306DC9C883;
	cvt.rni.s32.f64 	%r35, %fd58;
	cvt.rn.f64.s32 	%fd59, %r35;
	fma.rn.f64 	%fd60, %fd59, 0dBFF921FB54442D18, %fd7;
	fma.rn.f64 	%fd61, %fd59, 0dBC91A62633145C00, %fd60;
	fma.rn.f64 	%fd100, %fd59, 0dB97B839A252049C0, %fd61;
	setp.ltu.f64 	%p8, %fd8, 0d41E0000000000000;
	@%p8 bra 	$L__BB0_12;
	{ // callseq 1, 0
	.param .b64 param0;
	st.param.f64 	[param0], %fd7;
	.param .align 16 .b8 retval0[16];
	call.uni (retval0), 
	__internal_trig_reduction_slowpathd, 
	(
	param0
	);
	ld.param.f64 	%fd100, [retval0];
	ld.param.b32 	%r35, [retval0+8];
	} // callseq 1
$L__BB0_12:
	rcp.rn.f64 	%fd64, %fd6;
	mul.f64 	%fd65, %fd64, %fd14;
	shl.b32 	%r25, %r35, 6;
	cvt.u64.u32 	%rd30, %r25;
	and.b64  	%rd31, %rd30, 64;
	mov.u64 	%rd32, __cudart_sin_cos_coeffs;
	add.s64 	%rd33, %rd32, %rd31;
	mul.rn.f64 	%fd66, %fd100, %fd100;
	and.b32  	%r26, %r35, 1;
	setp.eq.b32 	%p9, %r26, 1;
	selp.f64 	%fd67, 0dBDA8FF8320FD8164, 0d3DE5DB65F9785EBA, %p9;
	ld.global.nc.v2.f64 	{%fd68, %fd69}, [%rd33];
	fma.rn.f64 	%fd70, %fd67, %fd66, %fd68;
	fma.rn.f64 	%fd71, %fd70, %fd66, %fd69;
	ld.global.nc.v2.f64 	{%fd72, %fd73}, [%rd33+16];
	fma.rn.f64 	%fd74, %fd71, %fd66, %fd72;
	fma.rn.f64 	%fd75, %fd74, %fd66, %fd73;
	ld.global.nc.v2.f64 	{%fd76, %fd77}, [%rd33+32];
	fma.rn.f64 	%fd78, %fd75, %fd66, %fd76;
	fma.rn.f64 	%fd79, %fd78, %fd66, %fd77;
	fma.rn.f64 	%fd80, %fd79, %fd100, %fd100;
	fma.rn.f64 	%fd81, %fd79, %fd66, 0d3FF0000000000000;
	selp.f64 	%fd82, %fd81, %fd80, %p9;
	and.b32  	%r27, %r35, 2;
	setp.eq.s32 	%p10, %r27, 0;
	mov.f64 	%fd83, 0d0000000000000000;
	sub.f64 	%fd84, %fd83, %fd82;
	selp.f64 	%fd85, %fd82, %fd84, %p10;
	mul.f64 	%fd86, %fd64, %fd85;
	ld.global.f64 	%fd87, [%rd43];
	ld.global.f64 	%fd88, [%rd44];
	fma.rn.f64 	%fd89, %fd65, %fd87, %fd101;
	mul.f64 	%fd90, %fd88, %fd86;
	sub.f64 	%fd101, %fd89, %fd90;
	fma.rn.f64 	%fd91, %fd87, %fd86, %fd102;
	fma.rn.f64 	%fd102, %fd65, %fd88, %fd91;
	add.s32 	%r32, %r32, 1;
	setp.ne.s32 	%p11, %r32, 0;
	add.s64 	%rd44, %rd44, 8;
	add.s64 	%rd43, %rd43, 8;
	add.s64 	%rd42, %rd42, 8;
	add.s64 	%rd41, %rd41, 8;
	@%p11 bra 	$L__BB0_3;
$L__BB0_13:
	ld.param.u64 	%rd40, [_Z8PropFw1DdiPKdS0_S0_S0_iS0_S0_PdS1__param_10];
	ld.param.u64 	%rd39, [_Z8PropFw1DdiPKdS0_S0_S0_iS0_S0_PdS1__param_9];
	mov.u32 	%r28, %ctaid.x;
	mov.u32 	%r29, %ntid.x;
	mov.u32 	%r30, %tid.x;
	mad.lo.s32 	%r31, %r28, %r29, %r30;
	cvta.to.global.u64 	%rd34, %rd39;
	mul.wide.u32 	%rd35, %r31, 8;
	add.s64 	%rd36, %rd34, %rd35;
	ld.global.f64 	%fd92, [%rd36];
	add.f64 	%fd93, %fd101, %fd92;
	st.global.f64 	[%rd36], %fd93;
	cvta.to.global.u64 	%rd37, %rd40;
	add.s64 	%rd38, %rd37, %rd35;
	ld.global.f64 	%fd94, [%rd38];
	add.f64 	%fd95, %fd102, %fd94;
	st.global.f64 	[%rd38], %fd95;
$L__BB0_14:
	ret;

}
	// .globl	_Z10PropFw1D_ffiPKfS0_S0_S0_iS0_S0_PfS1_
.visible .entry _Z10PropFw1D_ffiPKfS0_S0_S0_iS0_S0_PfS1_(
	.param .f32 _Z10PropFw1D_ffiPKfS0_S0_S0_iS0_S0_PfS1__param_0,
	.param .u32 _Z10PropFw1D_ffiPKfS0_S0_S0_iS0_S0_PfS1__param_1,
	.param .u64 .ptr .align 1 _Z10PropFw1D_ffiPKfS0_S0_S0_iS0_S0_PfS1__param_2,
	.param .u64 .ptr .align 1 _Z10PropFw1D_ffiPKfS0_S0_S0_iS0_S0_PfS1__param_3,
	.param .u64 .ptr .align 1 _Z10PropFw1D_ffiPKfS0_S0_S0_iS0_S0_PfS1__param_4,
	.param .u64 .ptr .align 1 _Z10PropFw1D_ffiPKfS0_S0_S0_iS0_S0_PfS1__param_5,
	.param .u32 _Z10PropFw1D_ffiPKfS0_S0_S0_iS0_S0_PfS1__param_6,
	.param .u64 .ptr .align 1 _Z10PropFw1D_ffiPKfS0_S0_S0_iS0_S0_PfS1__param_7,
	.param .u64 .ptr .align 1 _Z10PropFw1D_ffiPKfS0_S0_S0_iS0_S0_PfS1__param_8,
	.param .u64 .ptr .align 1 _Z10PropFw1D_ffiPKfS0_S0_S0_iS0_S0_PfS1__param_9,
	.param .u64 .ptr .align 1 _Z10PropFw1D_ffiPKfS0_S0_S0_iS0_S0_PfS1__param_10
)
{
	.reg .b32 	%r<6>;
	.reg .b64 	%rd<8>;

	ld.param.u64 	%rd1, [_Z10PropFw1D_ffiPKfS0_S0_S0_iS0_S0_PfS1__param_9];
	ld.param.u64 	%rd2, [_Z10PropFw1D_ffiPKfS0_S0_S0_iS0_S0_PfS1__param_10];
	mov.u32 	%r1, %ctaid.x;
	mov.u32 	%r2, %ntid.x;
	mov.u32 	%r3, %tid.x;
	mad.lo.s32 	%r4, %r2, %r3, %r1;
	cvta.to.global.u64 	%rd3, %rd1;
	cvta.to.global.u64 	%rd4, %rd2;
	mul.wide.u32 	%rd5, %r4, 4;
	add.s64 	%rd6, %rd3, %rd5;
	mov.b32 	%r5, 2143289344;
	st.global.u32 	[%rd6], %r5;
	add.s64 	%rd7, %rd4, %rd5;
	st.global.u32 	[%rd7], %r5;
	ret;

}
	// .globl	_Z8PropFw2DdiPKdS0_S0_S0_S0_iS0_S0_S0_PdS1_
.visible .entry _Z8PropFw2DdiPKdS0_S0_S0_S0_iS0_S0_S0_PdS1_(
	.param .f64 _Z8PropFw2DdiPKdS0_S0_S0_S0_iS0_S0_S0_PdS1__param_0,
	.param .u32 _Z8PropFw2DdiPKdS0_S0_S0_S0_iS0_S0_S0_PdS1__param_1,
	.param .u64 .ptr .align 1 _Z8PropFw2DdiPKdS0_S0_S0_S0_iS0_S0_S0_PdS1__param_2,
	.param .u64 .ptr .align 1 _Z8PropFw2DdiPKdS0_S0_S0_S0_iS0_S0_S0_PdS1__param_3,
	.param .u64 .ptr .align 1 _Z8PropFw2DdiPKdS0_S0_S0_S0_iS0_S0_S0_PdS1__param_4,
	.param .u64 .ptr .align 1 _Z8PropFw2DdiPKdS0_S0_S0_S0_iS0_S0_S0_PdS1__param_5,
	.param .u64 .ptr .align 1 _Z8PropFw2DdiPKdS0_S0_S0_S0_iS0_S0_S0_PdS1__param_6,
	.param .u32 _Z8PropFw2DdiPKdS0_S0_S0_S0_iS0_S0_S0_PdS1__param_7,
	.param .u64 .ptr .align 1 _Z8PropFw2DdiPKdS0_S0_S0_S0_iS0_S0_S0_PdS1__param_8,
	.param .u64 .ptr .align 1 _Z8PropFw2DdiPKdS0_S0_S0_S0_iS0_S0_S0_PdS1__param_9,
	.param .u64 .ptr .align 1 _Z8PropFw2DdiPKdS0_S0_S0_S0_iS0_S0_S0_PdS1__param_10,
	.param .u64 .ptr .align 1 _Z8PropFw2DdiPKdS0_S0_S0_S0_iS0_S0_S0_PdS1__param_11,
	.param .u64 .ptr .align 1 _Z8PropFw2DdiPKdS0_S0_S0_S0_iS0_S0_S0_PdS1__param_12
)
{
	.reg .pred 	%p<12>;
	.reg .b32 	%r<38>;
	.reg .b64 	%rd<61>;
	.reg .b64 	%fd<110>;

	ld.param.u32 	%r14, [_Z8PropFw2DdiPKdS0_S0_S0_S0_iS0_S0_S0_PdS1__param_7];
	mov.u32 	%r15, %ctaid.x;
	mov.u32 	%r16, %ntid.x;
	mov.u32 	%r17, %tid.x;
	mad.lo.s32 	%r1, %r15, %r16, %r17;
	setp.lt.u32 	%p1, %r14, %r1;
	@%p1 bra 	$L__BB2_14;
	ld.param.u32 	%r32, [_Z8PropFw2DdiPKdS0_S0_S0_S0_iS0_S0_S0_PdS1__param_1];
	setp.lt.s32 	%p2, %r32, 1;
	mov.f64 	%fd108, 0d0000000000000000;
	mov.f64 	%fd109, %fd108;
	@%p2 bra 	$L__BB2_13;
	ld.param.u64 	%rd53, [_Z8PropFw2DdiPKdS0_S0_S0_S0_iS0_S0_S0_PdS1__param_10];
	ld.param.u64 	%rd52, [_Z8PropFw2DdiPKdS0_S0_S0_S0_iS0_S0_S0_PdS1__param_9];
	ld.param.u64 	%rd51, [_Z8PropFw2DdiPKdS0_S0_S0_S0_iS0_S0_S0_PdS1__param_8];
	ld.param.u64 	%rd50, [_Z8PropFw2DdiPKdS0_S0_S0_S0_iS0_S0_S0_PdS1__param_6];
	ld.param.u64 	%rd49, [_Z8PropFw2DdiPKdS0_S0_S0_S0_iS0_S0_S0_PdS1__param_5];
	ld.param.u64 	%rd48, [_Z8PropFw2DdiPKdS0_S0_S0_S0_iS0_S0_S0_PdS1__param_4];
	ld.param.u64 	%rd47, [_Z8PropFw2DdiPKdS0_S0_S0_S0_iS0_S0_S0_PdS1__param_3];
	ld.param.u64 	%rd46, [_Z8PropFw2DdiPKdS0_S0_S0_S0_iS0_S0_S0_PdS1__param_2];
	ld.param.u32 	%r33, [_Z8PropFw2DdiPKdS0_S0_S0_S0_iS0_S0_S0_PdS1__param_1];
	ld.param.f64 	%fd102, [_Z8PropFw2DdiPKdS0_S0_S0_S0_iS0_S0_S0_PdS1__param_0];
	cvta.to.global.u64 	%rd26, %rd51;
	mul.wide.u32 	%rd27, %r1, 8;
	add.s64 	%rd28, %rd26, %rd27;
	ld.global.f64 	%fd1, [%rd28];
	cvta.to.global.u64 	%rd29, %rd52;
	add.s64 	%rd30, %rd29, %rd27;
	ld.global.f64 	%fd2, [%rd30];
	cvta.to.global.u64 	%rd31, %rd53;
	add.s64 	%rd32, %rd31, %rd27;
	ld.global.f64 	%fd3, [%rd32];
	neg.f64 	%fd4, %fd102;
	neg.s32 	%r34, %r33;
	cvta.to.global.u64 	%rd56, %rd46;
	cvta.to.global.u64 	%rd57, %rd47;
	cvta.to.global.u64 	%rd58, %rd48;
	cvta.to.global.u64 	%rd59, %rd49;
	cvta.to.global.u64 	%rd60, %rd50;
	mov.f64 	%fd109, 0d0000000000000000;
	mov.f64 	%fd108, %fd109;
$L__BB2_3:
	ld.global.f64 	%fd29, [%rd56];
	ld.global.f64 	%fd30, [%rd57];
	ld.global.f64 	%fd31, [%rd58];
	sub.f64 	%fd32, %fd1, %fd29;
	sub.f64 	%fd33, %fd2, %fd30;
	sub.f64 	%fd34, %fd3, %fd31;
	mul.f64 	%fd35, %fd33, %fd33;
	fma.rn.f64 	%fd36, %fd32, %fd32, %fd35;
	fma.rn.f64 	%fd37, %fd34, %fd34, %fd36;
	sqrt.rn.f64 	%fd7, %fd37;
	mul.f64 	%fd8, %fd7, %fd4;
	abs.f64 	%fd9, %fd8;
	setp.neu.f64 	%p3, %fd9, 0d7FF0000000000000;
	@%p3 bra 	$L__BB2_5;
	mov.f64 	%fd43, 0d0000000000000000;
	mul.rn.f64 	%fd106, %fd8, %fd43;
	mov.b32 	%r36, 1;
	bra.uni 	$L__BB2_8;
$L__BB2_5:
	mul.f64 	%fd38, %fd8, 0d3FE45F306DC9C883;
	cvt.rni.s32.f64 	%r35, %fd38;
	cvt.rn.f64.s32 	%fd39, %r35;
	fma.rn.f64 	%fd40, %fd39, 0dBFF921FB54442D18, %fd8;
	fma.rn.f64 	%fd41, %fd39, 0dBC91A62633145C00, %fd40;
	fma.rn.f64 	%fd106, %fd39, 0dB97B839A252049C0, %fd41;
	setp.ltu.f64 	%p4, %fd9, 0d41E0000000000000;
	@%p4 bra 	$L__BB2_7;
	{ // callseq 2, 0
	.param .b64 param0;
	st.param.f64 	[param0], %fd8;
	.param .align 16 .b8 retval0[16];
	call.uni (retval0), 
	__internal_trig_reduction_slowpathd, 
	(
	param0
	);
	ld.param.f64 	%fd106, [retval0];
	ld.param.b32 	%r35, [retval0+8];
	} // callseq 2
$L__BB2_7:
	add.s32 	%r36, %r35, 1;
$L__BB2_8:
	setp.neu.f64 	%p5, %fd9, 0d7FF0000000000000;
	shl.b32 	%r20, %r36, 6;
	cvt.u64.u32 	%rd33, %r20;
	and.b64  	%rd34, %rd33, 64;
	mov.u64 	%rd35, __cudart_sin_cos_coeffs;
	add.s64 	%rd36, %rd35, %rd34;
	mul.rn.f64 	%fd44, %fd106, %fd106;
	and.b32  	%r21, %r36, 1;
	setp.eq.b32 	%p6, %r21, 1;
	selp.f64 	%fd45, 0dBDA8FF8320FD8164, 0d3DE5DB65F9785EBA, %p6;
	ld.global.nc.v2.f64 	{%fd46, %fd47}, [%rd36];
	fma.rn.f64 	%fd48, %fd45, %fd44, %fd46;
	fma.rn.f64 	%fd49, %fd48, %fd44, %fd47;
	ld.global.nc.v2.f64 	{%fd50, %fd51}, [%rd36+16];
	fma.rn.f64 	%fd52, %fd49, %fd44, %fd50;
	fma.rn.f64 	%fd53, %fd52, %fd44, %fd51;
	ld.global.nc.v2.f64 	{%fd54, %fd55}, [%rd36+32];
	fma.rn.f64 	%fd56, %fd53, %fd44, %fd54;
	fma.rn.f64 	%fd57, %fd56, %fd44, %fd55;
	fma.rn.f64 	%fd58, %fd57, %fd106, %fd106;
	fma.rn.f64 	%fd59, %fd57, %fd44, 0d3FF0000000000000;
	selp.f64 	%fd60, %fd59, %fd58, %p6;
	and.b32  	%r22, %r36, 2;
	setp.eq.s32 	%p7, %r22, 0;
	mov.f64 	%fd61, 0d0000000000000000;
	sub.f64 	%fd62, %fd61, %fd60;
	selp.f64 	%fd16, %fd60, %fd62, %p7;
	@%p5 bra 	$L__BB2_10;
	mov.f64 	%fd69, 0d0000000000000000;
	mul.rn.f64 	%fd107, %fd8, %fd69;
	mov.b32 	%r37, 0;
	bra.uni 	$L__BB2_12;
$L__BB2_10:
	mul.f64 	%fd63, %fd8, 0d3FE45F306DC9C883;
	cvt.rni.s32.f64 	%r37, %fd63;
	cvt.rn.f64.s32 	%fd64, %r37;
	fma.rn.f64 	%fd65, %fd64, 0dBFF921FB54442D18, %fd8;
	fma.rn.f64 	%fd66, %fd64, 0dBC91A62633145C00, %fd65;
	fma.rn.f64 	%fd107, %fd64, 0dB97B839A252049C0, %fd66;
	setp.ltu.f64 	%p8, %fd9, 0d41E0000000000000;
	@%p8 bra 	$L__BB2_12;
	{ // callseq 3, 0
	.param .b64 param0;
	st.param.f64 	[param0], %fd8;
	.param .align 16 .b8 retval0[16];
	call.uni (retval0), 
	__internal_trig_reduction_slowpathd, 
	(
	param0
	);
	ld.param.f64 	%fd107, [retval0];
	ld.param.b32 	%r37, [retval0+8];
	} // callseq 3
$L__BB2_12:
	rcp.rn.f64 	%fd70, %fd7;
	mul.f64 	%fd71, %fd70, %fd16;
	shl.b32 	%r25, %r37, 6;
	cvt.u64.u32 	%rd37, %r25;
	and.b64  	%rd38, %rd37, 64;
	mov.u64 	%rd39, __cudart_sin_cos_coeffs;
	add.s64 	%rd40, %rd39, %rd38;
	mul.rn.f64 	%fd72, %fd107, %fd107;
	and.b32  	%r26, %r37, 1;
	setp.eq.b32 	%p9, %r26, 1;
	selp.f64 	%fd73, 0dBDA8FF8320FD8164, 0d3DE5DB65F9785EBA, %p9;
	ld.global.nc.v2.f64 	{%fd74, %fd75}, [%rd40];
	fma.rn.f64 	%fd76, %fd73, %fd72, %fd74;
	fma.rn.f64 	%fd77, %fd76, %fd72, %fd75;
	ld.global.nc.v2.f64 	{%fd78, %fd79}, [%rd40+16];
	fma.rn.f64 	%fd80, %fd77, %fd72, %fd78;
	fma.rn.f64 	%fd81, %fd80, %fd72, %fd79;
	ld.global.nc.v2.f64 	{%fd82, %fd83}, [%rd40+32];
	fma.rn.f64 	%fd84, %fd81, %fd72, %fd82;
	fma.rn.f64 	%fd85, %fd84, %fd72, %fd83;
	fma.rn.f64 	%fd86, %fd85, %fd107, %fd107;
	fma.rn.f64 	%fd87, %fd85, %fd72, 0d3FF0000000000000;
	selp.f64 	%fd88, %fd87, %fd86, %p9;
	and.b32  	%r27, %r37, 2;
	setp.eq.s32 	%p10, %r27, 0;
	mov.f64 	%fd89, 0d0000000000000000;
	sub.f64 	%fd90, %fd89, %fd88;
	selp.f64 	%fd91, %fd88, %fd90, %p10;
	mul.f64 	%fd92, %fd70, %fd91;
	ld.global.f64 	%fd93, [%rd59];
	ld.global.f64 	%fd94, [%rd60];
	fma.rn.f64 	%fd95, %fd71, %fd93, %fd108;
	mul.f64 	%fd96, %fd94, %fd92;
	sub.f64 	%fd108, %fd95, %fd96;
	fma.rn.f64 	%fd97, %fd93, %fd92, %fd109;
	fma.rn.f64 	%fd109, %fd71, %fd94, %fd97;
	add.s32 	%r34, %r34, 1;
	setp.ne.s32 	%p11, %r34, 0;
	add.s64 	%rd60, %rd60, 8;
	add.s64 	%rd59, %rd59, 8;
	add.s64 	%rd58, %rd58, 8;
	add.s64 	%rd57, %rd57, 8;
	add.s64 	%rd56, %rd56, 8;
	@%p11 bra 	$L__BB2_3;
$L__BB2_13:
	ld.param.u64 	%rd55, [_Z8PropFw2DdiPKdS0_S0_S0_S0_iS0_S0_S0_PdS1__param_12];
	ld.param.u64 	%rd54, [_Z8PropFw2DdiPKdS0_S0_S0_S0_iS0_S0_S0_PdS1__param_11];
	mov.u32 	%r28, %ctaid.x;
	mov.u32 	%r29, %ntid.x;
	mov.u32 	%r30, %tid.x;
	mad.lo.s32 	%r31, %r28, %r29, %r30;
	cvta.to.global.u64 	%rd41, %rd54;
	mul.wide.u32 	%rd42, %r31, 8;
	add.s64 	%rd43, %rd41, %rd42;
	ld.global.f64 	%fd98, [%rd43];
	add.f64 	%fd99, %fd108, %fd98;
	st.global.f64 	[%rd43], %fd99;
	cvta.to.global.u64 	%rd44, %rd55;
	add.s64 	%rd45, %rd44, %rd42;
	ld.global.f64 	%fd100, [%rd45];
	add.f64 	%fd101, %fd109, %fd100;
	st.global.f64 	[%rd45], %fd101;
	bar.sync 	0;
$L__BB2_14:
	ret;

}
	// .globl	_Z9PropFw2D2diiPKdS0_S0_S0_S0_iiS0_S0_S0_PdS1_
.visible .entry _Z9PropFw2D2diiPKdS0_S0_S0_S0_iiS0_S0_S0_PdS1_(
	.param .f64 _Z9PropFw2D2diiPKdS0_S0_S0_S0_iiS0_S0_S0_PdS1__param_0,
	.param .u32 _Z9PropFw2D2diiPKdS0_S0_S0_S0_iiS0_S0_S0_PdS1__param_1,
	.param .u32 _Z9PropFw2D2diiPKdS0_S0_S0_S0_iiS0_S0_S0_PdS1__param_2,
	.param .u64 .ptr .align 1 _Z9PropFw2D2diiPKdS0_S0_S0_S0_iiS0_S0_S0_PdS1__param_3,
	.param .u64 .ptr .align 1 _Z9PropFw2D2diiPKdS0_S0_S0_S0_iiS0_S0_S0_PdS1__param_4,
	.param .u64 .ptr .align 1 _Z9PropFw2D2diiPKdS0_S0_S0_S0_iiS0_S0_S0_PdS1__param_5,
	.param .u64 .ptr .align 1 _Z9PropFw2D2diiPKdS0_S0_S0_S0_iiS0_S0_S0_PdS1__param_6,
	.param .u64 .ptr .align 1 _Z9PropFw2D2diiPKdS0_S0_S0_S0_iiS0_S0_S0_PdS1__param_7,
	.param .u32 _Z9PropFw2D2diiPKdS0_S0_S0_S0_iiS0_S0_S0_PdS1__param_8,
	.param .u32 _Z9PropFw2D2diiPKdS0_S0_S0_S0_iiS0_S0_S0_PdS1__param_9,
	.param .u64 .ptr .align 1 _Z9PropFw2D2diiPKdS0_S0_S0_S0_iiS0_S0_S0_PdS1__param_10,
	.param .u64 .ptr .align 1 _Z9PropFw2D2diiPKdS0_S0_S0_S0_iiS0_S0_S0_PdS1__param_11,
	.param .u64 .ptr .align 1 _Z9PropFw2D2diiPKdS0_S0_S0_S0_iiS0_S0_S0_PdS1__param_12,
	.param .u64 .ptr .align 1 _Z9PropFw2D2diiPKdS0_S0_S0_S0_iiS0_S0_S0_PdS1__param_13,
	.param .u64 .ptr .align 1 _Z9PropFw2D2diiPKdS0_S0_S0_S0_iiS0_S0_S0_PdS1__param_14
)
{
	.reg .pred 	%p<14>;
	.reg .b32 	%r<42>;
	.reg .b64 	%rd<61>;
	.reg .b64 	%fd<110>;

	ld.param.u32 	%r17, [_Z9PropFw2D2diiPKdS0_S0_S0_S0_iiS0_S0_S0_PdS1__param_8];
	ld.param.u32 	%r18, [_Z9PropFw2D2diiPKdS0_S0_S0_S0_iiS0_S0_S0_PdS1__param_9];
	mov.u32 	%r19, %ctaid.x;
	mov.u32 	%r20, %ntid.x;
	mov.u32 	%r21, %tid.x;
	mad.lo.s32 	%r1, %r19, %r20, %r21;
	mov.u32 	%r22, %ctaid.y;
	mov.u32 	%r23, %ntid.y;
	mov.u32 	%r24, %tid.y;
	mad.lo.s32 	%r25, %r22, %r23, %r24;
	setp.lt.u32 	%p1, %r17, %r1;
	setp.lt.u32 	%p2, %r18, %r25;
	or.pred  	%p3, %p1, %p2;
	@%p3 bra 	$L__BB3_14;
	ld.param.u32 	%r36, [_Z9PropFw2D2diiPKdS0_S0_S0_S0_iiS0_S0_S0_PdS1__param_2];
	mad.lo.s32 	%r3, %r18, %r1, %r25;
	setp.lt.s32 	%p4, %r36, 1;
	mov.f64 	%fd108, 0d0000000000000000;
	mov.f64 	%fd109, %fd108;
	@%p4 bra 	$L__BB3_13;
	ld.param.u64 	%rd53, [_Z9PropFw2D2diiPKdS0_S0_S0_S0_iiS0_S0_S0_PdS1__param_12];
	ld.param.u64 	%rd52, [_Z9PropFw2D2diiPKdS0_S0_S0_S0_iiS0_S0_S0_PdS1__param_11];
	ld.param.u64 	%rd51, [_Z9PropFw2D2diiPKdS0_S0_S0_S0_iiS0_S0_S0_PdS1__param_10];
	ld.param.u64 	%rd50, [_Z9PropFw2D2diiPKdS0_S0_S0_S0_iiS0_S0_S0_PdS1__param_7];
	ld.param.u64 	%rd49, [_Z9PropFw2D2diiPKdS0_S0_S0_S0_iiS0_S0_S0_PdS1__param_6];
	ld.param.u64 	%rd48, [_Z9PropFw2D2diiPKdS0_S0_S0_S0_iiS0_S0_S0_PdS1__param_5];
	ld.param.u64 	%rd47, [_Z9PropFw2D2diiPKdS0_S0_S0_S0_iiS0_S0_S0_PdS1__param_4];
	ld.param.u64 	%rd46, [_Z9PropFw2D2diiPKdS0_S0_S0_S0_iiS0_S0_S0_PdS1__param_3];
	ld.param.u32 	%r37, [_Z9PropFw2D2diiPKdS0_S0_S0_S0_iiS0_S0_S0_PdS1__param_2];
	ld.param.f64 	%fd102, [_Z9PropFw2D2diiPKdS0_S0_S0_S0_iiS0_S0_S0_PdS1__param_0];
	cvta.to.global.u64 	%rd26, %rd51;
	mul.wide.u32 	%rd27, %r3, 8;
	add.s64 	%rd28, %rd26, %rd27;
	ld.global.f64 	%fd1, [%rd28];
	cvta.to.global.u64 	%rd29, %rd52;
	add.s64 	%rd30, %rd29, %rd27;
	ld.global.f64 	%fd2, [%rd30];
	cvta.to.global.u64 	%rd31, %rd53;
	add.s64 	%rd32, %rd31, %rd27;
	ld.global.f64 	%fd3, [%rd32];
	neg.f64 	%fd4, %fd102;
	neg.s32 	%r38, %r37;
	cvta.to.global.u64 	%rd56, %rd46;
	cvta.to.global.u64 	%rd57, %rd47;
	cvta.to.global.u64 	%rd58, %rd48;
	cvta.to.global.u64 	%rd59, %rd49;
	cvta.to.global.u64 	%rd60, %rd50;
	mov.f64 	%fd109, 0d0000000000000000;
	mov.f64 	%fd108, %fd109;
$L__BB3_3:
	ld.global.f64 	%fd29, [%rd56];
	ld.global.f64 	%fd30, [%rd57];
	ld.global.f64 	%fd31, [%rd58];
	sub.f64 	%fd32, %fd1, %fd29;
	sub.f64 	%fd33, %fd2, %fd30;
	sub.f64 	%fd34, %fd3, %fd31;
	mul.f64 	%fd35, %fd33, %fd33;
	fma.rn.f64 	%fd36, %fd32, %fd32, %fd35;
	fma.rn.f64 	%fd37, %fd34, %fd34, %fd36;
	sqrt.rn.f64 	%fd7, %fd37;
	mul.f64 	%fd8, %fd7, %fd4;
	abs.f64 	%fd9, %fd8;
	setp.neu.f64 	%p5, %fd9, 0d7FF0000000000000;
	@%p5 bra 	$L__BB3_5;
	mov.f64 	%fd43, 0d0000000000000000;
	mul.rn.f64 	%fd106, %fd8, %fd43;
	mov.b32 	%r40, 1;
	bra.uni 	$L__BB3_8;
$L__BB3_5:
	mul.f64 	%fd38, %fd8, 0d3FE45F306DC9C883;
	cvt.rni.s32.f64 	%r39, %fd38;
	cvt.rn.f64.s32 	%fd39, %r39;
	fma.rn.f64 	%fd40, %fd39, 0dBFF921FB54442D18, %fd8;
	fma.rn.f64 	%fd41, %fd39, 0dBC91A62633145C00, %fd40;
	fma.rn.f64 	%fd106, %fd39, 0dB97B839A252049C0, %fd41;
	setp.ltu.f64 	%p6, %fd9, 0d41E0000000000000;
	@%p6 bra 	$L__BB3_7;
	{ // callseq 4, 0
	.param .b64 param0;
	st.param.f64 	[param0], %fd8;
	.param .align 16 .b8 retval0[16];
	call.uni (retval0), 
	__internal_trig_reduction_slowpathd, 
	(
	param0
	);
	ld.param.f64 	%fd106, [retval0];
	ld.param.b32 	%r39, [retval0+8];
	} // callseq 4
$L__BB3_7:
	add.s32 	%r40, %r39, 1;
$L__BB3_8:
	shl.b32 	%r28, %r40, 6;
	cvt.u64.u32 	%rd33, %r28;
	and.b64  	%rd34, %rd33, 64;
	mov.u64 	%rd35, __cudart_sin_cos_coeffs;
	add.s64 	%rd36, %rd35, %rd34;
	mul.rn.f64 	%fd44, %fd106, %fd106;
	and.b32  	%r29, %r40, 1;
	setp.eq.b32 	%p8, %r29, 1;
	selp.f64 	%fd45, 0dBDA8FF8320FD8164, 0d3DE5DB65F9785EBA, %p8;
	ld.global.nc.v2.f64 	{%fd46, %fd47}, [%rd36];
	fma.rn.f64 	%fd48, %fd45, %fd44, %fd46;
	fma.rn.f64 	%fd49, %fd48, %fd44, %fd47;
	ld.global.nc.v2.f64 	{%fd50, %fd51}, [%rd36+16];
	fma.rn.f64 	%fd52, %fd49, %fd44, %fd50;
	fma.rn.f64 	%fd53, %fd52, %fd44, %fd51;
	ld.global.nc.v2.f64 	{%fd54, %fd55}, [%rd36+32];
	fma.rn.f64 	%fd56, %fd53, %fd44, %fd54;
	fma.rn.f64 	%fd57, %fd56, %fd44, %fd55;
	fma.rn.f64 	%fd58, %fd57, %fd106, %fd106;
	fma.rn.f64 	%fd59, %fd57, %fd44, 0d3FF0000000000000;
	selp.f64 	%fd60, %fd59, %fd58, %p8;
	and.b32  	%r30, %r40, 2;
	setp.eq.s32 	%p9, %r30, 0;
	mov.f64 	%fd61, 0d0000000000000000;
	sub.f64 	%fd62, %fd61, %fd60;
	selp.f64 	%fd16, %fd60, %fd62, %p9;
	@%p5 bra 	$L__BB3_10;
	mov.f64 	%fd69, 0d0000000000000000;
	mul.rn.f64 	%fd107, %fd8, %fd69;
	mov.b32 	%r41, 0;
	bra.uni 	$L__BB3_12;
$L__BB3_10:
	mul.f64 	%fd63, %fd8, 0d3FE45F306DC9C883;
	cvt.rni.s32.f64 	%r41, %fd63;
	cvt.rn.f64.s32 	%fd64, %r41;
	fma.rn.f64 	%fd65, %fd64, 0dBFF921FB54442D18, %fd8;
	fma.rn.f64 	%fd66, %fd64, 0dBC91A62633145C00, %fd65;
	fma.rn.f64 	%fd107, %fd64, 0dB97B839A252049C0, %fd66;
	setp.ltu.f64 	%p10, %fd9, 0d41E0000000000000;
	@%p10 bra 	$L__BB3_12;
	{ // callseq 5, 0
	.param .b64 param0;
	st.param.f64 	[param0], %fd8;
	.param .align 16 .b8 retval0[16];
	call.uni (retval0), 
	__internal_trig_reduction_slowpathd, 
	(
	param0
	);
	ld.param.f64 	%fd107, [retval0];
	ld.param.b32 	%r41, [retval0+8];
	} // callseq 5
$L__BB3_12:
	rcp.rn.f64 	%fd70, %fd7;
	mul.f64 	%fd71, %fd70, %fd16;
	shl.b32 	%r33, %r41, 6;
	cvt.u64.u32 	%rd37, %r33;
	and.b64  	%rd38, %rd37, 64;
	mov.u64 	%rd39, __cudart_sin_cos_coeffs;
	add.s64 	%rd40, %rd39, %rd38;
	mul.rn.f64 	%fd72, %fd107, %fd107;
	and.b32  	%r34, %r41, 1;
	setp.eq.b32 	%p11, %r34, 1;
	selp.f64 	%fd73, 0dBDA8FF8320FD8164, 0d3DE5DB65F9785EBA, %p11;
	ld.global.nc.v2.f64 	{%fd74, %fd75}, [%rd40];
	fma.rn.f64 	%fd76, %fd73, %fd72, %fd74;
	fma.rn.f64 	%fd77, %fd76, %fd72, %fd75;
	ld.global.nc.v2.f64 	{%fd78, %fd79}, [%rd40+16];
	fma.rn.f64 	%fd80, %fd77, %fd72, %fd78;
	fma.rn.f64 	%fd81, %fd80, %fd72, %fd79;
	ld.global.nc.v2.f64 	{%fd82, %fd83}, [%rd40+32];
	fma.rn.f64 	%fd84, %fd81, %fd72, %fd82;
	fma.rn.f64 	%fd85, %fd84, %fd72, %fd83;
	fma.rn.f64 	%fd86, %fd85, %fd107, %fd107;
	fma.rn.f64 	%fd87, %fd85, %fd72, 0d3FF0000000000000;
	selp.f64 	%fd88, %fd87, %fd86, %p11;
	and.b32  	%r35, %r41, 2;
	setp.eq.s32 	%p12, %r35, 0;
	mov.f64 	%fd89, 0d0000000000000000;
	sub.f64 	%fd90, %fd89, %fd88;
	selp.f64 	%fd91, %fd88, %fd90, %p12;
	mul.f64 	%fd92, %fd70, %fd91;
	ld.global.f64 	%fd93, [%rd59];
	ld.global.f64 	%fd94, [%rd60];
	fma.rn.f64 	%fd95, %fd71, %fd93, %fd108;
	mul.f64 	%fd96, %fd94, %fd92;
	sub.f64 	%fd108, %fd95, %fd96;
	fma.rn.f64 	%fd97, %fd93, %fd92, %fd109;
	fma.rn.f64 	%fd109, %fd71, %fd94, %fd97;
	add.s32 	%r38, %r38, 1;
	setp.ne.s32 	%p13, %r38, 0;
	add.s64 	%rd60, %rd60, 8;
	add.s64 	%rd59, %rd59, 8;
	add.s64 	%rd58, %rd58, 8;
	add.s64 	%rd57, %rd57, 8;
	add.s64 	%rd56, %rd56, 8;
	@%p13 bra 	$L__BB3_3;
$L__BB3_13:
	ld.param.u64 	%rd55, [_Z9PropFw2D2diiPKdS0_S0_S0_S0_iiS0_S0_S0_PdS1__param_14];
	ld.param.u64 	%rd54, [_Z9PropFw2D2diiPKdS0_S0_S0_S0_iiS0_S0_S0_PdS1__param_13];
	cvta.to.global.u64 	%rd41, %rd54;
	mul.wide.u32 	%rd42, %r3, 8;
	add.s64 	%rd43, %rd41, %rd42;
	ld.global.f64 	%fd98, [%rd43];
	add.f64 	%fd99, %fd108, %fd98;
	st.global.f64 	[%rd43], %fd99;
	cvta.to.global.u64 	%rd44, %rd55;
	add.s64 	%rd45, %rd44, %rd42;
	ld.global.f64 	%fd100, [%rd45];
	add.f64 	%fd101, %fd109, %fd100;
	st.global.f64 	[%rd45], %fd101;
	bar.sync 	0;
$L__BB3_14:
	ret;

}
	// .globl	_Z10PropFw2D_ffiPKfS0_S0_S0_S0_iS0_S0_S0_PfS1_
.visible .entry _Z10PropFw2D_ffiPKfS0_S0_S0_S0_iS0_S0_S0_PfS1_(
	.param .f32 _Z10PropFw2D_ffiPKfS0_S0_S0_S0_iS0_S0_S0_PfS1__param_0,
	.param .u32 _Z10PropFw2D_ffiPKfS0_S0_S0_S0_iS0_S0_S0_PfS1__param_1,
	.param .u64 .ptr .align 1 _Z10PropFw2D_ffiPKfS0_S0_S0_S0_iS0_S0_S0_PfS1__param_2,
	.param .u64 .ptr .align 1 _Z10PropFw2D_ffiPKfS0_S0_S0_S0_iS0_S0_S0_PfS1__param_3,
	.param .u64 .ptr .align 1 _Z10PropFw2D_ffiPKfS0_S0_S0_S0_iS0_S0_S0_PfS1__param_4,
	.param .u64 .ptr .align 1 _Z10PropFw2D_ffiPKfS0_S0_S0_S0_iS0_S0_S0_PfS1__param_5,
	.param .u64 .ptr .align 1 _Z10PropFw2D_ffiPKfS0_S0_S0_S0_iS0_S0_S0_PfS1__param_6,
	.param .u32 _Z10PropFw2D_ffiPKfS0_S0_S0_S0_iS0_S0_S0_PfS1__param_7,
	.param .u64 .ptr .align 1 _Z10PropFw2D_ffiPKfS0_S0_S0_S0_iS0_S0_S0_PfS1__param_8,
	.param .u64 .ptr .align 1 _Z10PropFw2D_ffiPKfS0_S0_S0_S0_iS0_S0_S0_PfS1__param_9,
	.param .u64 .ptr .align 1 _Z10PropFw2D_ffiPKfS0_S0_S0_S0_iS0_S0_S0_PfS1__param_10,
	.param .u64 .ptr .align 1 _Z10PropFw2D_ffiPKfS0_S0_S0_S0_iS0_S0_S0_PfS1__param_11,
	.param .u64 .ptr .align 1 _Z10PropFw2D_ffiPKfS0_S0_S0_S0_iS0_S0_S0_PfS1__param_12
)
{
	.local .align 4 .b8 	__local_depot4[28];
	.reg .b64 	%SP;
	.reg .b64 	%SPL;
	.reg .pred 	%p<20>;
	.reg .b32 	%r<89>;
	.reg .b32 	%f<87>;
	.reg .b64 	%rd<74>;
	.reg .b64 	%fd<5>;

	mov.u64 	%SPL, __local_depot4;
	ld.param.f32 	%f22, [_Z10PropFw2D_ffiPKfS0_S0_S0_S0_iS0_S0_S0_PfS1__param_0];
	ld.param.u32 	%r30, [_Z10PropFw2D_ffiPKfS0_S0_S0_S0_iS0_S0_S0_PfS1__param_1];
	ld.param.u64 	%rd18, [_Z10PropFw2D_ffiPKfS0_S0_S0_S0_iS0_S0_S0_PfS1__param_2];
	ld.param.u64 	%rd19, [_Z10PropFw2D_ffiPKfS0_S0_S0_S0_iS0_S0_S0_PfS1__param_3];
	ld.param.u64 	%rd20, [_Z10PropFw2D_ffiPKfS0_S0_S0_S0_iS0_S0_S0_PfS1__param_4];
	ld.param.u64 	%rd21, [_Z10PropFw2D_ffiPKfS0_S0_S0_S0_iS0_S0_S0_PfS1__param_5];
	ld.param.u64 	%rd22, [_Z10PropFw2D_ffiPKfS0_S0_S0_S0_iS0_S0_S0_PfS1__param_6];
	ld.param.u32 	%r31, [_Z10PropFw2D_ffiPKfS0_S0_S0_S0_iS0_S0_S0_PfS1__param_7];
	ld.param.u64 	%rd23, [_Z10PropFw2D_ffiPKfS0_S0_S0_S0_iS0_S0_S0_PfS1__param_8];
	ld.param.u64 	%rd24, [_Z10PropFw2D_ffiPKfS0_S0_S0_S0_iS0_S0_S0_PfS1__param_9];
	ld.param.u64 	%rd25, [_Z10PropFw2D_ffiPKfS0_S0_S0_S0_iS0_S0_S0_PfS1__param_10];
	add.u64 	%rd1, %SPL, 0;
	add.u64 	%rd2, %SPL, 0;
	mov.u32 	%r32, %ctaid.x;
	mov.u32 	%r33, %ntid.x;
	mov.u32 	%r34, %tid.x;
	mad.lo.s32 	%r1, %r32, %r33, %r34;
	setp.lt.u32 	%p1, %r31, %r1;
	@%p1 bra 	$L__BB4_21;
	setp.lt.s32 	%p2, %r30, 1;
	mov.f32 	%f85, 0f00000000;
	mov.f32 	%f86, %f85;
	@%p2 bra 	$L__BB4_20;
	cvta.to.global.u64 	%rd30, %rd23;
	mul.wide.u32 	%rd31, %r1, 4;
	add.s64 	%rd32, %rd30, %rd31;
	ld.global.f32 	%f1, [%rd32];
	cvta.to.global.u64 	%rd33, %rd24;
	add.s64 	%rd34, %rd33, %rd31;
	ld.global.f32 	%f2, [%rd34];
	cvta.to.global.u64 	%rd35, %rd25;
	add.s64 	%rd36, %rd35, %rd31;
	ld.global.f32 	%f3, [%rd36];
	neg.f32 	%f4, %f22;
	cvta.to.global.u64 	%rd3, %rd18;
	cvta.to.global.u64 	%rd4, %rd19;
	cvta.to.global.u64 	%rd5, %rd20;
	cvta.to.global.u64 	%rd6, %rd21;
	cvta.to.global.u64 	%rd7, %rd22;
	mov.f32 	%f86, 0f00000000;
	mov.b32 	%r80, 0;
	mov.f32 	%f85, %f86;
$L__BB4_3:
	mul.wide.u32 	%rd37, %r80, 4;
	add.s64 	%rd38, %rd3, %rd37;
	ld.global.f32 	%f25, [%rd38];
	add.s64 	%rd39, %rd4, %rd37;
	ld.global.f32 	%f26, [%rd39];
	add.s64 	%rd40, %rd5, %rd37;
	ld.global.f32 	%f27, [%rd40];
	sub.f32 	%f28, %f1, %f25;
	sub.f32 	%f29, %f2, %f26;
	sub.f32 	%f30, %f3, %f27;
	mul.f32 	%f31, %f29, %f29;
	fma.rn.f32 	%f32, %f28, %f28, %f31;
	fma.rn.f32 	%f33, %f30, %f30, %f32;
	sqrt.rn.f32 	%f7, %f33;
	mul.f32 	%f8, %f7, %f4;
	mul.f32 	%f34, %f8, 0f3F22F983;
	cvt.rni.s32.f32 	%r88, %f34;
	cvt.rn.f32.s32 	%f35, %r88;
	fma.rn.f32 	%f36, %f35, 0fBFC90FDA, %f8;
	fma.rn.f32 	%f37, %f35, 0fB3A22168, %f36;
	fma.rn.f32 	%f84, %f35, 0fA7C234C5, %f37;
	abs.f32 	%f10, %f8;
	setp.ltu.f32 	%p3, %f10, 0f47CE4780;
	mov.u32 	%r84, %r88;
	mov.f32 	%f83, %f84;
	@%p3 bra 	$L__BB4_11;
	setp.neu.f32 	%p4, %f10, 0f7F800000;
	@%p4 bra 	$L__BB4_6;
	mov.f32 	%f40, 0f00000000;
	mul.rn.f32 	%f83, %f8, %f40;
	mov.b32 	%r84, 0;
	bra.uni 	$L__BB4_11;
$L__BB4_6:
	mov.b32 	%r4, %f8;
	mov.b64 	%rd72, 0;
	mov.b32 	%r81, 0;
	mov.u64 	%rd70, __cudart_i2opi_f;
	mov.u64 	%rd71, %rd2;
$L__BB4_7:
	.pragma "nounroll";
	ld.global.nc.u32 	%r37, [%rd70];
	shl.b32 	%r38, %r4, 8;
	or.b32  	%r39, %r38, -2147483648;
	mad.wide.u32 	%rd43, %r37, %r39, %rd72;
	shr.u64 	%rd72, %rd43, 32;
	st.local.u32 	[%rd71], %rd43;
	add.s32 	%r81, %r81, 1;
	add.s64 	%rd71, %rd71, 4;
	add.s64 	%rd70, %rd70, 4;
	setp.ne.s32 	%p5, %r81, 6;
	@%p5 bra 	$L__BB4_7;
	shr.u32 	%r40, %r4, 23;
	st.local.u32 	[%rd2+24], %rd72;
	and.b32  	%r7, %r40, 31;
	and.b32  	%r41, %r40, 224;
	add.s32 	%r42, %r41, -128;
	shr.u32 	%r43, %r42, 5;
	mul.wide.u32 	%rd44, %r43, 4;
	sub.s64 	%rd14, %rd2, %rd44;
	ld.local.u32 	%r82, [%rd14+24];
	ld.local.u32 	%r83, [%rd14+20];
	setp.eq.s32 	%p6, %r7, 0;
	@%p6 bra 	$L__BB4_10;
	shf.l.wrap.b32 	%r82, %r83, %r82, %r7;
	ld.local.u32 	%r44, [%rd14+16];
	shf.l.wrap.b32 	%r83, %r44, %r83, %r7;
$L__BB4_10:
	shr.u32 	%r45, %r82, 30;
	shf.l.wrap.b32 	%r46, %r83, %r82, 2;
	shl.b32 	%r47, %r83, 2;
	shr.u32 	%r48, %r46, 31;
	add.s32 	%r49, %r48, %r45;
	neg.s32 	%r50, %r49;
	setp.lt.s32 	%p7, %r4, 0;
	selp.b32 	%r84, %r50, %r49, %p7;
	xor.b32  	%r51, %r46, %r4;
	shr.s32 	%r52, %r46, 31;
	xor.b32  	%r53, %r52, %r46;
	xor.b32  	%r54, %r52, %r47;
	cvt.u64.u32 	%rd45, %r53;
	shl.b64 	%rd46, %rd45, 32;
	cvt.u64.u32 	%rd47, %r54;
	or.b64  	%rd48, %rd46, %rd47;
	cvt.rn.f64.s64 	%fd1, %rd48;
	mul.f64 	%fd2, %fd1, 0d3BF921FB54442D19;
	cvt.rn.f32.f64 	%f38, %fd2;
	neg.f32 	%f39, %f38;
	setp.lt.s32 	%p8, %r51, 0;
	selp.f32 	%f83, %f39, %f38, %p8;
$L__BB4_11:
	add.s32 	%r56, %r84, 1;
	mul.rn.f32 	%f41, %f83, %f83;
	and.b32  	%r57, %r84, 1;
	setp.eq.b32 	%p10, %r57, 1;
	selp.f32 	%f42, %f83, 0f3F800000, %p10;
	fma.rn.f32 	%f43, %f41, %f42, 0f00000000;
	fma.rn.f32 	%f44, %f41, 0f37CBAC00, 0fBAB607ED;
	selp.f32 	%f45, 0fB94D4153, %f44, %p10;
	selp.f32 	%f46, 0f3C0885E4, 0f3D2AAABB, %p10;
	fma.rn.f32 	%f47, %f45, %f41, %f46;
	selp.f32 	%f48, 0fBE2AAAA8, 0fBEFFFFFF, %p10;
	fma.rn.f32 	%f49, %f47, %f41, %f48;
	fma.rn.f32 	%f50, %f49, %f43, %f42;
	and.b32  	%r58, %r56, 2;
	setp.eq.s32 	%p11, %r58, 0;
	mov.f32 	%f51, 0f00000000;
	sub.f32 	%f52, %f51, %f50;
	selp.f32 	%f14, %f50, %f52, %p11;
	@%p3 bra 	$L__BB4_19;
	setp.neu.f32 	%p12, %f10, 0f7F800000;
	@%p12 bra 	$L__BB4_14;
	mov.f32 	%f55, 0f00000000;
	mul.rn.f32 	%f84, %f8, %f55;
	mov.b32 	%r88, 0;
	bra.uni 	$L__BB4_19;
$L__BB4_14:
	mov.b32 	%r16, %f8;
	shl.b32 	%r60, %r16, 8;
	or.b32  	%r17, %r60, -2147483648;
	mov.b64 	%rd73, 0;
	mov.b32 	%r85, 0;
$L__BB4_15:
	.pragma "nounroll";
	mul.wide.u32 	%rd50, %r85, 4;
	mov.u64 	%rd51, __cudart_i2opi_f;
	add.s64 	%rd52, %rd51, %rd50;
	ld.global.nc.u32 	%r61, [%rd52];
	mad.wide.u32 	%rd53, %r61, %r17, %rd73;
	shr.u64 	%rd73, %rd53, 32;
	add.s64 	%rd54, %rd1, %rd50;
	st.local.u32 	[%rd54], %rd53;
	add.s32 	%r85, %r85, 1;
	setp.ne.s32 	%p13, %r85, 6;
	@%p13 bra 	$L__BB4_15;
	shr.u32 	%r62, %r16, 23;
	st.local.u32 	[%rd1+24], %rd73;
	and.b32  	%r20, %r62, 31;
	and.b32  	%r63, %r62, 224;
	add.s32 	%r64, %r63, -128;
	shr.u32 	%r65, %r64, 5;
	mul.wide.u32 	%rd55, %r65, 4;
	sub.s64 	%rd17, %rd1, %rd55;
	ld.local.u32 	%r86, [%rd17+24];
	ld.local.u32 	%r87, [%rd17+20];
	setp.eq.s32 	%p14, %r20, 0;
	@%p14 bra 	$L__BB4_18;
	shf.l.wrap.b32 	%r86, %r87, %r86, %r20;
	ld.local.u32 	%r66, [%rd17+16];
	shf.l.wrap.b32 	%r87, %r66, %r87, %r20;
$L__BB4_18:
	shr.u32 	%r67, %r86, 30;
	shf.l.wrap.b32 	%r68, %r87, %r86, 2;
	shl.b32 	%r69, %r87, 2;
	shr.u32 	%r70, %r68, 31;
	add.s32 	%r71, %r70, %r67;
	neg.s32 	%r72, %r71;
	setp.lt.s32 	%p15, %r16, 0;
	selp.b32 	%r88, %r72, %r71, %p15;
	xor.b32  	%r73, %r68, %r16;
	shr.s32 	%r74, %r68, 31;
	xor.b32  	%r75, %r74, %r68;
	xor.b32  	%r76, %r74, %r69;
	cvt.u64.u32 	%rd56, %r75;
	shl.b64 	%rd57, %rd56, 32;
	cvt.u64.u32 	%rd58, %r76;
	or.b64  	%rd59, %rd57, %rd58;
	cvt.rn.f64.s64 	%fd3, %rd59;
	mul.f64 	%fd4, %fd3, 0d3BF921FB54442D19;
	cvt.rn.f32.f64 	%f53, %fd4;
	neg.f32 	%f54, %f53;
	setp.lt.s32 	%p16, %r73, 0;
	selp.f32 	%f84, %f54, %f53, %p16;
$L__BB4_19:
	rcp.rn.f32 	%f56, %f7;
	mul.f32 	%f57, %f56, %f14;
	mul.rn.f32 	%f58, %f84, %f84;
	and.b32  	%r78, %r88, 1;
	setp.eq.b32 	%p17, %r78, 1;
	selp.f32 	%f59, 0f3F800000, %f84, %p17;
	fma.rn.f32 	%f60, %f58, %f59, 0f00000000;
	fma.rn.f32 	%f61, %f58, 0f37CBAC00, 0fBAB607ED;
	selp.f32 	%f62, %f61, 0fB94D4153, %p17;
	selp.f32 	%f63, 0f3D2AAABB, 0f3C0885E4, %p17;
	fma.rn.f32 	%f64, %f62, %f58, %f63;
	selp.f32 	%f65, 0fBEFFFFFF, 0fBE2AAAA8, %p17;
	fma.rn.f32 	%f66, %f64, %f58, %f65;
	fma.rn.f32 	%f67, %f66, %f60, %f59;
	and.b32  	%r79, %r88, 2;
	setp.eq.s32 	%p18, %r79, 0;
	mov.f32 	%f68, 0f00000000;
	sub.f32 	%f69, %f68, %f67;
	selp.f32 	%f70, %f67, %f69, %p18;
	mul.f32 	%f71, %f56, %f70;
	mul.wide.u32 	%rd60, %r80, 4;
	add.s64 	%rd61, %rd6, %rd60;
	ld.global.f32 	%f72, [%rd61];
	add.s64 	%rd62, %rd7, %rd60;
	ld.global.f32 	%f73, [%rd62];
	fma.rn.f32 	%f74, %f57, %f72, %f85;
	mul.f32 	%f75, %f73, %f71;
	sub.f32 	%f85, %f74, %f75;
	fma.rn.f32 	%f76, %f72, %f71, %f86;
	fma.rn.f32 	%f86, %f57, %f73, %f76;
	add.s32 	%r80, %r80, 1;
	setp.ne.s32 	%p19, %r80, %r30;
	@%p19 bra 	$L__BB4_3;
$L__BB4_20:
	ld.param.u64 	%rd69, [_Z10PropFw2D_ffiPKfS0_S0_S0_S0_iS0_S0_S0_PfS1__param_12];
	ld.param.u64 	%rd68, [_Z10PropFw2D_ffiPKfS0_S0_S0_S0_iS0_S0_S0_PfS1__param_11];
	cvta.to.global.u64 	%rd63, %rd68;
	mul.wide.u32 	%rd64, %r1, 4;
	add.s64 	%rd65, %rd63, %rd64;
	ld.global.f32 	%f77, [%rd65];
	add.f32 	%f78, %f85, %f77;
	st.global.f32 	[%rd65], %f78;
	cvta.to.global.u64 	%rd66, %rd69;
	add.s64 	%rd67, %rd66, %rd64;
	ld.global.f32 	%f79, [%rd67];
	add.f32 	%f80, %f86, %f79;
	st.global.f32 	[%rd67], %f80;
	bar.sync 	0;
$L__BB4_21:
	ret;

}
.func  (.param .align 16 .b8 func_retval0[16]) __internal_trig_reduction_slowpathd(
	.param .b64 __internal_trig_reduction_slowpathd_param_0
)
{
	.local .align 8 .b8 	__local_depot5[40];
	.reg .b64 	%SP;
	.reg .b64 	%SPL;
	.reg .pred 	%p<10>;
	.reg .b32 	%r<47>;
	.reg .b64 	%rd<74>;
	.reg .b64 	%fd<5>;

	mov.u64 	%SPL, __local_depot5;
	ld.param.f64 	%fd4, [__internal_trig_reduction_slowpathd_param_0];
	add.u64 	%rd1, %SPL, 0;
	{
	.reg .b32 %temp; 
	mov.b64 	{%temp, %r1}, %fd4;
	}
	shr.u32 	%r2, %r1, 20;
	and.b32  	%r3, %r2, 2047;
	setp.eq.s32 	%p1, %r3, 2047;
	mov.b32 	%r46, 0;
	@%p1 bra 	$L__BB5_9;
	add.s32 	%r20, %r3, -1024;
	mov.b64 	%rd20, %fd4;
	shl.b64 	%rd2, %rd20, 11;
	shr.u32 	%r4, %r20, 6;
	sub.s32 	%r45, 15, %r4;
	sub.s32 	%r21, 19, %r4;
	setp.lt.u32 	%p2, %r20, 128;
	selp.b32 	%r6, 18, %r21, %p2;
	setp.ge.s32 	%p3, %r45, %r6;
	mov.b64 	%rd70, 0;
	@%p3 bra 	$L__BB5_4;
	add.s32 	%r23, %r6, %r4;
	neg.s32 	%r43, %r23;
	or.b64  	%rd3, %rd2, -9223372036854775808;
	mov.b64 	%rd70, 0;
	mov.b32 	%r42, 0;
	mov.u64 	%rd25, __cudart_i2opi_d;
	mov.u32 	%r44, %r45;
$L__BB5_3:
	.pragma "nounroll";
	mul.wide.s32 	%rd22, %r42, 8;
	add.s64 	%rd23, %rd1, %rd22;
	mul.wide.s32 	%rd24, %r44, 8;
	add.s64 	%rd26, %rd25, %rd24;
	ld.global.nc.u64 	%rd27, [%rd26];
	{
	.reg .u32 %r0, %r1, %r2, %r3, %alo, %ahi, %blo, %bhi, %clo, %chi;
	mov.b64 	{%alo,%ahi}, %rd27;
	mov.b64 	{%blo,%bhi}, %rd3;
	mov.b64 	{%clo,%chi}, %rd70;
	mad.lo.cc.u32 	%r0, %alo, %blo, %clo;
	madc.hi.cc.u32 	%r1, %alo, %blo, %chi;
	madc.hi.u32 	%r2, %alo, %bhi, 0;
	mad.lo.cc.u32 	%r1, %alo, %bhi, %r1;
	madc.hi.cc.u32 	%r2, %ahi, %blo, %r2;
	madc.hi.u32 	%r3, %ahi, %bhi, 0;
	mad.lo.cc.u32 	%r1, %ahi, %blo, %r1;
	madc.lo.cc.u32 	%r2, %ahi, %bhi, %r2;
	addc.u32 	%r3, %r3, 0;
	mov.b64 	%rd28, {%r0,%r1};
	mov.b64 	%rd70, {%r2,%r3};
	}
	st.local.u64 	[%rd23], %rd28;
	add.s32 	%r44, %r44, 1;
	add.s32 	%r43, %r43, 1;
	add.s32 	%r42, %r42, 1;
	setp.ne.s32 	%p4, %r43, -15;
	mov.u32 	%r45, %r6;
	@%p4 bra 	$L__BB5_3;
$L__BB5_4:
	cvt.s64.s32 	%rd29, %r45;
	cvt.u64.u32 	%rd30, %r4;
	add.s64 	%rd31, %rd30, %rd29;
	shl.b64 	%rd32, %rd31, 3;
	add.s64 	%rd33, %rd1, %rd32;
	st.local.u64 	[%rd33+-120], %rd70;
	and.b32  	%r15, %r2, 63;
	ld.local.u64 	%rd72, [%rd1+16];
	ld.local.u64 	%rd71, [%rd1+24];
	setp.eq.s32 	%p5, %r15, 0;
	@%p5 bra 	$L__BB5_6;
	shl.b64 	%rd34, %rd71, %r15;
	shr.u64 	%rd35, %rd72, 1;
	xor.b32  	%r24, %r15, 63;
	shr.u64 	%rd36, %rd35, %r24;
	or.b64  	%rd71, %rd34, %rd36;
	ld.local.u64 	%rd37, [%rd1+8];
	shl.b64 	%rd38, %rd72, %r15;
	shr.u64 	%rd39, %rd37, 1;
	shr.u64 	%rd40, %rd39, %r24;
	or.b64  	%rd72, %rd38, %rd40;
$L__BB5_6:
	and.b32  	%r25, %r1, -2147483648;
	shr.u64 	%rd41, %rd71, 62;
	cvt.u32.u64 	%r26, %rd41;
	mov.b64 	{%r27, %r28}, %rd71;
	mov.b64 	{%r29, %r30}, %rd72;
	shf.l.wrap.b32 	%r31, %r30, %r27, 2;
	shf.l.wrap.b32 	%r32, %r27, %r28, 2;
	mov.b64 	%rd42, {%r31, %r32};
	shl.b64 	%rd43, %rd72, 2;
	shr.u64 	%rd44, %rd42, 63;
	cvt.u32.u64 	%r33, %rd44;
	add.s32 	%r34, %r33, %r26;
	setp.eq.s32 	%p6, %r25, 0;
	neg.s32 	%r35, %r34;
	selp.b32 	%r46, %r34, %r35, %p6;
	setp.gt.s64 	%p7, %rd42, -1;
	mov.b64 	%rd45, 0;
	{
	.reg .u32 %r0, %r1, %r2, %r3, %a0, %a1, %a2, %a3, %b0, %b1, %b2, %b3;
	mov.b64 	{%a0,%a1}, %rd45;
	mov.b64 	{%a2,%a3}, %rd45;
	mov.b64 	{%b0,%b1}, %rd43;
	mov.b64 	{%b2,%b3}, %rd42;
	sub.cc.u32 	%r0, %a0, %b0;
	subc.cc.u32 	%r1, %a1, %b1;
	subc.cc.u32 	%r2, %a2, %b2;
	subc.u32 	%r3, %a3, %b3;
	mov.b64 	%rd46, {%r0,%r1};
	mov.b64 	%rd47, {%r2,%r3};
	}
	xor.b32  	%r36, %r25, -2147483648;
	selp.b64 	%rd73, %rd42, %rd47, %p7;
	selp.b64 	%rd14, %rd43, %rd46, %p7;
	selp.b32 	%r17, %r25, %r36, %p7;
	clz.b64 	%r37, %rd73;
	cvt.u64.u32 	%rd15, %r37;
	setp.eq.s32 	%p8, %r37, 0;
	@%p8 bra 	$L__BB5_8;
	cvt.u32.u64 	%r38, %rd15;
	and.b32  	%r39, %r38, 63;
	shl.b64 	%rd48, %rd73, %r39;
	shr.u64 	%rd49, %rd14, 1;
	not.b32 	%r40, %r38;
	and.b32  	%r41, %r40, 63;
	shr.u64 	%rd50, %rd49, %r41;
	or.b64  	%rd73, %rd48, %rd50;
$L__BB5_8:
	mov.b64 	%rd51, -3958705157555305931;
	{
	.reg .u32 %r0, %r1, %r2, %r3, %alo, %ahi, %blo, %bhi;
	mov.b64 	{%alo,%ahi}, %rd73;
	mov.b64 	{%blo,%bhi}, %rd51;
	mul.lo.u32 	%r0, %alo, %blo;
	mul.hi.u32 	%r1, %alo, %blo;
	mad.lo.cc.u32 	%r1, %alo, %bhi, %r1;
	madc.hi.u32 	%r2, %alo, %bhi, 0;
	mad.lo.cc.u32 	%r1, %ahi, %blo, %r1;
	madc.hi.cc.u32 	%r2, %ahi, %blo, %r2;
	madc.hi.u32 	%r3, %ahi, %bhi, 0;
	mad.lo.cc.u32 	%r2, %ahi, %bhi, %r2;
	addc.u32 	%r3, %r3, 0;
	mov.b64 	%rd52, {%r0,%r1};
	mov.b64 	%rd53, {%r2,%r3};
	}
	setp.gt.s64 	%p9, %rd53, 0;
	{
	.reg .u32 %r0, %r1, %r2, %r3, %a0, %a1, %a2, %a3, %b0, %b1, %b2, %b3;
	mov.b64 	{%a0,%a1}, %rd52;
	mov.b64 	{%a2,%a3}, %rd53;
	mov.b64 	{%b0,%b1}, %rd52;
	mov.b64 	{%b2,%b3}, %rd53;
	add.cc.u32 	%r0, %a0, %b0;
	addc.cc.u32 	%r1, %a1, %b1;
	addc.cc.u32 	%r2, %a2, %b2;
	addc.u32 	%r3, %a3, %b3;
	mov.b64 	%rd54, {%r0,%r1};
	mov.b64 	%rd55, {%r2,%r3};
	}
	selp.b64 	%rd56, %rd55, %rd53, %p9;
	selp.s64 	%rd57, -1, 0, %p9;
	sub.s64 	%rd58, %rd57, %rd15;
	cvt.u64.u32 	%rd59, %r17;
	shl.b64 	%rd60, %rd59, 32;
	add.s64 	%rd61, %rd56, 1;
	shr.u64 	%rd62, %rd61, 10;
	add.s64 	%rd63, %rd62, 1;
	shr.u64 	%rd64, %rd63, 1;
	shl.b64 	%rd65, %rd58, 52;
	add.s64 	%rd66, %rd65, %rd64;
	add.s64 	%rd67, %rd66, 4602678819172646912;
	or.b64  	%rd68, %rd67, %rd60;
	mov.b64 	%fd4, %rd68;
$L__BB5_9:
	st.param.f64 	[func_retval0], %fd4;
	st.param.b32 	[func_retval0+8], %r46;
	ret;

}


// ===== COMPILED SASS (sm_100) =====

	.target	sm_100

	.elftype	@"ET_EXEC"


//--------------------- .note.nv.tkinfo           --------------------------
	.section	.note.nv.tkinfo,"",@"SHT_NOTE"
	.sectionflags	@"SHF_NOTE_NV_TKINFO"
	.tkinfo
        /*0018*/ 	.word	0x00000002
        /*0030*/ 	.string	""
        /*0030*/ 	.string	"ptxas"
        /*0030*/ 	.string	"Cuda compilation tools, release 13.0, V13.0.88"
        /*0030*/ 	.string	"Build cuda_13.0.r13.0/compiler.36424714_0"
        /*0030*/ 	.string	"-arch sm_100 -m 64 "



//--------------------- .note.nv.cuinfo           --------------------------
	.section	.note.nv.cuinfo,"",@"SHT_NOTE"
	.sectionflags	@"SHF_NOTE_NV_CUINFO"
        /*0018*/ 	.short	0x0002
        /*001a*/ 	.short	0x0064
        /*001c*/ 	.short	0x0082
	.zero		2


//--------------------- .nv.info                  --------------------------
	.section	.nv.info,"",@"SHT_CUDA_INFO"
	.align	4


	//----- nvinfo : EIATTR_REGCOUNT
	.align		4
        /*0000*/ 	.byte	0x04, 0x2f
        /*0002*/ 	.short	(.L_4 - .L_3)
	.align		4
.L_3:
        /*0004*/ 	.word	index@(_Z8PropFw1DdiPKdS0_S0_S0_iS0_S0_PdS1_)
        /*0008*/ 	.word	0x00000026


	//----- nvinfo : EIATTR_FRAME_SIZE
	.align		4
.L_4:
        /*000c*/ 	.byte	0x04, 0x11
        /*000e*/ 	.short	(.L_6 - .L_5)
	.align		4
.L_5:
        /*0010*/ 	.word	index@($_Z8PropFw1DdiPKdS0_S0_S0_iS0_S0_PdS1_$__internal_trig_reduction_slowpathd)
        /*0014*/ 	.word	0x00000028


	//----- nvinfo : EIATTR_FRAME_SIZE
	.align		4
.L_6:
        /*0018*/ 	.byte	0x04, 0x11
        /*001a*/ 	.short	(.L_8 - .L_7)
	.align		4
.L_7:
        /*001c*/ 	.word	index@($__internal_7_$__cuda_sm20_dsqrt_rn_f64_mediumpath_v1)
        /*0020*/ 	.word	0x00000028


	//----- nvinfo : EIATTR_FRAME_SIZE
	.align		4
.L_8:
        /*0024*/ 	.byte	0x04, 0x11
        /*0026*/ 	.short	(.L_10 - .L_9)
	.align		4
.L_9:
        /*0028*/ 	.word	index@($__internal_6_$__cuda_sm20_dblrcp_rn_slowpath_v3)
        /*002c*/ 	.word	0x00000028


	//----- nvinfo : EIATTR_FRAME_SIZE
	.align		4
.L_10:
        /*0030*/ 	.byte	0x04, 0x11
        /*0032*/ 	.short	(.L_12 - .L_11)
	.align		4
.L_11:
        /*0034*/ 	.word	index@(_Z8PropFw1DdiPKdS0_S0_S0_iS0_S0_PdS1_)
        /*0038*/ 	.word	0x00000028


	//----- nvinfo : EIATTR_REGCOUNT
	.align		4
.L_12:
        /*003c*/ 	.byte	0x04, 0x2f
        /*003e*/ 	.short	(.L_14 - .L_13)
	.align		4
.L_13:
        /*0040*/ 	.word	index@(_Z10PropFw1D_ffiPKfS0_S0_S0_iS0_S0_PfS1_)
        /*0044*/ 	.word	0x0000000c


	//----- nvinfo : EIATTR_FRAME_SIZE
	.align		4
.L_14:
        /*0048*/ 	.byte	0x04, 0x11
        /*004a*/ 	.short	(.L_16 - .L_15)
	.align		4
.L_15:
        /*004c*/ 	.word	index@(_Z10PropFw1D_ffiPKfS0_S0_S0_iS0_S0_PfS1_)
        /*0050*/ 	.word	0x00000000


	//----- nvinfo : EIATTR_REGCOUNT
	.align		4
.L_16:
        /*0054*/ 	.byte	0x04, 0x2f
        /*0056*/ 	.short	(.L_18 - .L_17)
	.align		4
.L_17:
        /*0058*/ 	.word	index@(_Z8PropFw2DdiPKdS0_S0_S0_S0_iS0_S0_S0_PdS1_)
        /*005c*/ 	.word	0x00000028


	//----- nvinfo : EIATTR_FRAME_SIZE
	.align		4
.L_18:
        /*0060*/ 	.byte	0x04, 0x11
        /*0062*/ 	.short	(.L_20 - .L_19)
	.align		4
.L_19:
        /*0064*/ 	.word	index@($_Z8PropFw2DdiPKdS0_S0_S0_S0_iS0_S0_S0_PdS1_$__internal_trig_reduction_slowpathd)
        /*0068*/ 	.word	0x00000028


	//----- nvinfo : EIATTR_FRAME_SIZE
	.align		4
.L_20:
        /*006c*/ 	.byte	0x04, 0x11
        /*006e*/ 	.short	(.L_22 - .L_21)
	.align		4
.L_21:
        /*0070*/ 	.word	index@($__internal_5_$__cuda_sm20_dsqrt_rn_f64_mediumpath_v1)
        /*0074*/ 	.word	0x00000028


	//----- nvinfo : EIATTR_FRAME_SIZE
	.align		4
.L_22:
        /*0078*/ 	.byte	0x04, 0x11
        /*007a*/ 	.short	(.L_24 - .L_23)
	.align		4
.L_23:
        /*007c*/ 	.word	index@($__internal_4_$__cuda_sm20_dblrcp_rn_slowpath_v3)
        /*0080*/ 	.word	0x00000028


	//----- nvinfo : EIATTR_FRAME_SIZE
	.align		4
.L_24:
        /*0084*/ 	.byte	0x04, 0x11
        /*0086*/ 	.short	(.L_26 - .L_25)
	.align		4
.L_25:
        /*0088*/ 	.word	index@(_Z8PropFw2DdiPKdS0_S0_S0_S0_iS0_S0_S0_PdS1_)
        /*008c*/ 	.word	0x00000028


	//----- nvinfo : EIATTR_REGCOUNT
	.align		4
.L_26:
        /*0090*/ 	.byte	0x04, 0x2f
        /*0092*/ 	.short	(.L_28 - .L_27)
	.align		4
.L_27:
        /*0094*/ 	.word	index@(_Z9PropFw2D2diiPKdS0_S0_S0_S0_iiS0_S0_S0_PdS1_)
        /*0098*/ 	.word	0x00000028


	//----- nvinfo : EIATTR_FRAME_SIZE
	.align		4
.L_28:
        /*009c*/ 	.byte	0x04, 0x11
        /*009e*/ 	.short	(.L_30 - .L_29)
	.align		4
.L_29:
        /*00a0*/ 	.word	index@($_Z9PropFw2D2diiPKdS0_S0_S0_S0_iiS0_S0_S0_PdS1_$__internal_trig_reduction_slowpathd)
        /*00a4*/ 	.word	0x00000028


	//----- nvinfo : EIATTR_FRAME_SIZE
	.align		4
.L_30:
        /*00a8*/ 	.byte	0x04, 0x11
        /*00aa*/ 	.short	(.L_32 - .L_31)
	.align		4
.L_31:
        /*00ac*/ 	.word	index@($__internal_3_$__cuda_sm20_dsqrt_rn_f64_mediumpath_v1)
        /*00b0*/ 	.word	0x00000028


	//----- nvinfo : EIATTR_FRAME_SIZE
	.align		4
.L_32:
        /*00b4*/ 	.byte	0x04, 0x11
        /*00b6*/ 	.short	(.L_34 - .L_33)
	.align		4
.L_33:
        /*00b8*/ 	.word	index@($__internal_2_$__cuda_sm20_dblrcp_rn_slowpath_v3)
        /*00bc*/ 	.word	0x00000028


	//----- nvinfo : EIATTR_FRAME_SIZE
	.align		4
.L_34:
        /*00c0*/ 	.byte	0x04, 0x11
        /*00c2*/ 	.short	(.L_36 - .L_35)
	.align		4
.L_35:
        /*00c4*/ 	.word	index@(_Z9PropFw2D2diiPKdS0_S0_S0_S0_iiS0_S0_S0_PdS1_)
        /*00c8*/ 	.word	0x00000028


	//----- nvinfo : EIATTR_REGCOUNT
	.align		4
.L_36:
        /*00cc*/ 	.byte	0x04, 0x2f
        /*00ce*/ 	.short	(.L_38 - .L_37)
	.align		4
.L_37:
        /*00d0*/ 	.word	index@(_Z10PropFw2D_ffiPKfS0_S0_S0_S0_iS0_S0_S0_PfS1_)
        /*00d4*/ 	.word	0x0000001a


	//----- nvinfo : EIATTR_FRAME_SIZE
	.align		4
.L_38:
        /*00d8*/ 	.byte	0x04, 0x11
        /*00da*/ 	.short	(.L_40 - .L_39)
	.align		4
.L_39:
        /*00dc*/ 	.word	index@($__internal_1_$__cuda_sm20_sqrt_rn_f32_slowpath)
        /*00e0*/ 	.word	0x00000020


	//----- nvinfo : EIATTR_FRAME_SIZE
	.align		4
.L_40:
        /*00e4*/ 	.byte	0x04, 0x11
        /*00e6*/ 	.short	(.L_42 - .L_41)
	.align		4
.L_41:
        /*00e8*/ 	.word	index@($__internal_0_$__cuda_sm20_rcp_rn_f32_slowpath)
        /*00ec*/ 	.word	0x00000020


	//----- nvinfo : EIATTR_FRAME_SIZE
	.align		4
.L_42:
        /*00f0*/ 	.byte	0x04, 0x11
        /*00f2*/ 	.short	(.L_44 - .L_43)
	.align		4
.L_43:
        /*00f4*/ 	.word	index@(_Z10PropFw2D_ffiPKfS0_S0_S0_S0_iS0_S0_S0_PfS1_)
        /*00f8*/ 	.word	0x00000020


	//----- nvinfo : EIATTR_MIN_STACK_SIZE
	.align		4
.L_44:
        /*00fc*/ 	.byte	0x04, 0x12
        /*00fe*/ 	.short	(.L_46 - .L_45)
	.align		4
.L_45:
        /*0100*/ 	.word	index@(_Z10PropFw2D_ffiPKfS0_S0_S0_S0_iS0_S0_S0_PfS1_)
        /*0104*/ 	.word	0x00000020


	//----- nvinfo : EIATTR_MIN_STACK_SIZE
	.align		4
.L_46:
        /*0108*/ 	.byte	0x04, 0x12
        /*010a*/ 	.short	(.L_48 - .L_47)
	.align		4
.L_47:
        /*010c*/ 	.word	index@(_Z9PropFw2D2diiPKdS0_S0_S0_S0_iiS0_S0_S0_PdS1_)
        /*0110*/ 	.word	0x00000028


	//----- nvinfo : EIATTR_MIN_STACK_SIZE
	.align		4
.L_48:
        /*0114*/ 	.byte	0x04, 0x12
        /*0116*/ 	.short	(.L_50 - .L_49)
	.align		4
.L_49:
        /*0118*/ 	.word	index@(_Z8PropFw2DdiPKdS0_S0_S0_S0_iS0_S0_S0_PdS1_)
        /*011c*/ 	.word	0x00000028


	//----- nvinfo : EIATTR_MIN_STACK_SIZE
	.align		4
.L_50:
        /*0120*/ 	.byte	0x04, 0x12
        /*0122*/ 	.short	(.L_52 - .L_51)
	.align		4
.L_51:
        /*0124*/ 	.word	index@(_Z10PropFw1D_ffiPKfS0_S0_S0_iS0_S0_PfS1_)
        /*0128*/ 	.word	0x00000000


	//----- nvinfo : EIATTR_MIN_STACK_SIZE
	.align		4
.L_52:
        /*012c*/ 	.byte	0x04, 0x12
        /*012e*/ 	.short	(.L_54 - .L_53)
	.align		4
.L_53:
        /*0130*/ 	.word	index@(_Z8PropFw1DdiPKdS0_S0_S0_iS0_S0_PdS1_)
        /*0134*/ 	.word	0x00000028
.L_54:


//--------------------- .nv.compat                --------------------------
	.section	.nv.compat,"",@"SHT_CUDA_COMPAT_INFO"
	.align	4
        /*0000*/ 	.byte	0x02, 0x09, 0x00, 0x00, 0x02, 0x02, 0x01, 0x00, 0x02, 0x05, 0x05, 0x00, 0x03, 0x07, 0x01, 0x01
        /*0010*/ 	.byte	0x02, 0x03, 0x00, 0x00, 0x02, 0x06, 0x01, 0x00, 0x04, 0x0b, 0x08, 0x00, 0x01, 0x00, 0x00, 0x00
        /*0020*/ 	.byte	0x00, 0x00, 0x00, 0x00


//--------------------- .nv.info._Z10PropFw2D_ffiPKfS0_S0_S0_S0_iS0_S0_S0_PfS1_ --------------------------
	.section	.nv.info._Z10PropFw2D_ffiPKfS0_S0_S0_S0_iS0_S0_S0_PfS1_,"",@"SHT_CUDA_INFO"
	.sectionflags	@""
	.align	4


	//----- nvinfo : EIATTR_CUDA_API_VERSION
	.align		4
        /*0000*/ 	.byte	0x04, 0x37
        /*0002*/ 	.short	(.L_56 - .L_55)
.L_55:
        /*0004*/ 	.word	0x00000082


	//----- nvinfo : EIATTR_KPARAM_INFO
	.align		4
.L_56:
        /*0008*/ 	.byte	0x04, 0x17
        /*000a*/ 	.short	(.L_58 - .L_57)
.L_57:
        /*000c*/ 	.word	0x00000000
        /*0010*/ 	.short	0x000c
        /*0012*/ 	.short	0x0058
        /*0014*/ 	.byte	0x00, 0xf5, 0x21, 0x00


	//----- nvinfo : EIATTR_KPARAM_INFO
	.align		4
.L_58:
        /*0018*/ 	.byte	0x04, 0x17
        /*001a*/ 	.short	(.L_60 - .L_59)
.L_59:
        /*001c*/ 	.word	0x00000000
        /*0020*/ 	.short	0x000b
        /*0022*/ 	.short	0x0050
        /*0024*/ 	.byte	0x00, 0xf5, 0x21, 0x00


	//----- nvinfo : EIATTR_KPARAM_INFO
	.align		4
.L_60:
        /*0028*/ 	.byte	0x04, 0x17
        /*002a*/ 	.short	(.L_62 - .L_61)
.L_61:
        /*002c*/ 	.word	0x00000000
        /*0030*/ 	.short	0x000a
        /*0032*/ 	.short	0x0048
        /*0034*/ 	.byte	0x00, 0xf5, 0x21, 0x00


	//----- nvinfo : EIATTR_KPARAM_INFO
	.align		4
.L_62:
        /*0038*/ 	.byte	0x04, 0x17
        /*003a*/ 	.short	(.L_64 - .L_63)
.L_63:
        /*003c*/ 	.word	0x00000000
        /*0040*/ 	.short	0x0009
        /*0042*/ 	.short	0x0040
        /*0044*/ 	.byte	0x00, 0xf5, 0x21, 0x00


	//----- nvinfo : EIATTR_KPARAM_INFO
	.align		4
.L_64:
        /*0048*/ 	.byte	0x04, 0x17
        /*004a*/ 	.short	(.L_66 - .L_65)
.L_65:
        /*004c*/ 	.word	0x00000000
        /*0050*/ 	.short	0x0008
        /*0052*/ 	.short	0x0038
        /*0054*/ 	.byte	0x00, 0xf5, 0x21, 0x00


	//----- nvinfo : EIATTR_KPARAM_INFO
	.align		4
.L_66:
        /*0058*/ 	.byte	0x04, 0x17
        /*005a*/ 	.short	(.L_68 - .L_67)
.L_67:
        /*005c*/ 	.word	0x00000000
        /*0060*/ 	.short	0x0007
        /*0062*/ 	.short	0x0030
        /*0064*/ 	.byte	0x00, 0xf0, 0x11, 0x00


	//----- nvinfo : EIATTR_KPARAM_INFO
	.align		4
.L_68:
        /*0068*/ 	.byte	0x04, 0x17
        /*006a*/ 	.short	(.L_70 - .L_69)
.L_69:
        /*006c*/ 	.word	0x00000000
        /*0070*/ 	.short	0x0006
        /*0072*/ 	.short	0x0028
        /*0074*/ 	.byte	0x00, 0xf5, 0x21, 0x00


	//----- nvinfo : EIATTR_KPARAM_INFO
	.align		4
.L_70:
        /*0078*/ 	.byte	0x04, 0x17
        /*007a*/ 	.short	(.L_72 - .L_71)
.L_71:
        /*007c*/ 	.word	0x00000000
        /*0080*/ 	.short	0x0005
        /*0082*/ 	.short	0x0020
        /*0084*/ 	.byte	0x00, 0xf5, 0x21, 0x00


	//----- nvinfo : EIATTR_KPARAM_INFO
	.align		4
.L_72:
        /*0088*/ 	.byte	0x04, 0x17
        /*008a*/ 	.short	(.L_74 - .L_73)
.L_73:
        /*008c*/ 	.word	0x00000000
        /*0090*/ 	.short	0x0004
        /*0092*/ 	.short	0x0018
        /*0094*/ 	.byte	0x00, 0xf5, 0x21, 0x00


	//----- nvinfo : EIATTR_KPARAM_INFO
	.align		4
.L_74:
        /*0098*/ 	.byte	0x04, 0x17
        /*009a*/ 	.short	(.L_76 - .L_75)
.L_75:
        /*009c*/ 	.word	0x00000000
        /*00a0*/ 	.short	0x0003
        /*00a2*/ 	.short	0x0010
        /*00a4*/ 	.byte	0x00, 0xf5, 0x21, 0x00


	//----- nvinfo : EIATTR_KPARAM_INFO
	.align		4
.L_76:
        /*00a8*/ 	.byte	0x04, 0x17
        /*00aa*/ 	.short	(.L_78 - .L_77)
.L_77:
        /*00ac*/ 	.word	0x00000000
        /*00b0*/ 	.short	0x0002
        /*00b2*/ 	.short	0x0008
        /*00b4*/ 	.byte	0x00, 0xf5, 0x21, 0x00


	//----- nvinfo : EIATTR_KPARAM_INFO
	.align		4
.L_78:
        /*00b8*/ 	.byte	0x04, 0x17
        /*00ba*/ 	.short	(.L_80 - .L_79)
.L_79:
        /*00bc*/ 	.word	0x00000000
        /*00c0*/ 	.short	0x0001
        /*00c2*/ 	.short	0x0004
        /*00c4*/ 	.byte	0x00, 0xf0, 0x11, 0x00


	//----- nvinfo : EIATTR_KPARAM_INFO
	.align		4
.L_80:
        /*00c8*/ 	.byte	0x04, 0x17
        /*00ca*/ 	.short	(.L_82 - .L_81)
.L_81:
        /*00cc*/ 	.word	0x00000000
        /*00d0*/ 	.short	0x0000
        /*00d2*/ 	.short	0x0000
        /*00d4*/ 	.byte	0x00, 0xf0, 0x11, 0x00


	//----- nvinfo : EIATTR_SPARSE_MMA_MASK
	.align		4
.L_82:
        /*00d8*/ 	.byte	0x03, 0x50
        /*00da*/ 	.short	0x0000


	//----- nvinfo : EIATTR_MAXREG_COUNT
	.align		4
        /*00dc*/ 	.byte	0x03, 0x1b
        /*00de*/ 	.short	0x00ff


	//----- nvinfo : EIATTR_NUM_BARRIERS
	.align		4
        /*00e0*/ 	.byte	0x02, 0x4c
        /*00e2*/ 	.byte	0x01
	.zero		1


	//----- nvinfo : EIATTR_MERCURY_ISA_VERSION
	.align		4
        /*00e4*/ 	.byte	0x03, 0x5f
        /*00e6*/ 	.short	0x0101


	//----- nvinfo : EIATTR_VRC_CTA_INIT_COUNT
	.align		4
        /*00e8*/ 	.byte	0x02, 0x4a
	.zero		1
	.zero		1


	//----- nvinfo : EIATTR_EXIT_INSTR_OFFSETS
	.align		4
        /*00ec*/ 	.byte	0x04, 0x1c
        /*00ee*/ 	.short	(.L_84 - .L_83)


	//   ....[0]....
.L_83:
        /*00f0*/ 	.word	0x00000080


	//   ....[1]....
        /*00f4*/ 	.word	0x00000ff0


	//----- nvinfo : EIATTR_CRS_STACK_SIZE
	.align		4
.L_84:
        /*00f8*/ 	.byte	0x04, 0x1e
        /*00fa*/ 	.short	(.L_86 - .L_85)
.L_85:
        /*00fc*/ 	.word	0x00000000


	//----- nvinfo : EIATTR_CBANK_PARAM_SIZE
	.align		4
.L_86:
        /*0100*/ 	.byte	0x03, 0x19
        /*0102*/ 	.short	0x0060


	//----- nvinfo : EIATTR_PARAM_CBANK
	.align		4
        /*0104*/ 	.byte	0x04, 0x0a
        /*0106*/ 	.short	(.L_88 - .L_87)
	.align		4
.L_87:
        /*0108*/ 	.word	index@(.nv.constant0._Z10PropFw2D_ffiPKfS0_S0_S0_S0_iS0_S0_S0_PfS1_)
        /*010c*/ 	.short	0x0380
        /*010e*/ 	.short	0x0060


	//----- nvinfo : EIATTR_SW_WAR
	.align		4
.L_88:
        /*0110*/ 	.byte	0x04, 0x36
        /*0112*/ 	.short	(.L_90 - .L_89)
.L_89:
        /*0114*/ 	.word	0x00000008
.L_90:


//--------------------- .nv.info._Z9PropFw2D2diiPKdS0_S0_S0_S0_iiS0_S0_S0_PdS1_ --------------------------
	.section	.nv.info._Z9PropFw2D2diiPKdS0_S0_S0_S0_iiS0_S0_S0_PdS1_,"",@"SHT_CUDA_INFO"
	.sectionflags	@""
	.align	4


	//----- nvinfo : EIATTR_CUDA_API_VERSION
	.align		4
        /*0000*/ 	.byte	0x04, 0x37
        /*0002*/ 	.short	(.L_92 - .L_91)
.L_91:
        /*0004*/ 	.word	0x00000082


	//----- nvinfo : EIATTR_KPARAM_INFO
	.align		4
.L_92:
        /*0008*/ 	.byte	0x04, 0x17
        /*000a*/ 	.short	(.L_94 - .L_93)
.L_93:
        /*000c*/ 	.word	0x00000000
        /*0010*/ 	.short	0x000e
        /*0012*/ 	.short	0x0060
        /*0014*/ 	.byte	0x00, 0xf5, 0x21, 0x00


	//----- nvinfo : EIATTR_KPARAM_INFO
	.align		4
.L_94:
        /*0018*/ 	.byte	0x04, 0x17
        /*001a*/ 	.short	(.L_96 - .L_95)
.L_95:
        /*001c*/ 	.word	0x00000000
        /*0020*/ 	.short	0x000d
        /*0022*/ 	.short	0x0058
        /*0024*/ 	.byte	0x00, 0xf5, 0x21, 0x00


	//----- nvinfo : EIATTR_KPARAM_INFO
	.align		4
.L_96:
        /*0028*/ 	.byte	0x04, 0x17
        /*002a*/ 	.short	(.L_98 - .L_97)
.L_97:
        /*002c*/ 	.word	0x00000000
        /*0030*/ 	.short	0x000c
        /*0032*/ 	.short	0x0050
        /*0034*/ 	.byte	0x00, 0xf5, 0x21, 0x00


	//----- nvinfo : EIATTR_KPARAM_INFO
	.align		4
.L_98:
        /*0038*/ 	.byte	0x04, 0x17
        /*003a*/ 	.short	(.L_100 - .L_99)
.L_99:
        /*003c*/ 	.word	0x00000000
        /*0040*/ 	.short	0x000b
        /*0042*/ 	.short	0x0048
        /*0044*/ 	.byte	0x00, 0xf5, 0x21, 0x00


	//----- nvinfo : EIATTR_KPARAM_INFO
	.align		4
.L_100:
        /*0048*/ 	.byte	0x04, 0x17
        /*004a*/ 	.short	(.L_102 - .L_101)
.L_101:
        /*004c*/ 	.word	0x00000000
        /*0050*/ 	.short	0x000a
        /*0052*/ 	.short	0x0040
        /*0054*/ 	.byte	0x00, 0xf5, 0x21, 0x00


	//----- nvinfo : EIATTR_KPARAM_INFO
	.align		4
.L_102:
        /*0058*/ 	.byte	0x04, 0x17
        /*005a*/ 	.short	(.L_104 - .L_103)
.L_103:
        /*005c*/ 	.word	0x00000000
        /*0060*/ 	.short	0x0009
        /*0062*/ 	.short	0x003c
        /*0064*/ 	.byte	0x00, 0xf0, 0x11, 0x00


	//----- nvinfo : EIATTR_KPARAM_INFO
	.align		4
.L_104:
        /*0068*/ 	.byte	0x04, 0x17
        /*006a*/ 	.short	(.L_106 - .L_105)
.L_105:
        /*006c*/ 	.word	0x00000000
        /*0070*/ 	.short	0x0008
        /*0072*/ 	.short	0x0038
        /*0074*/ 	.byte	0x00, 0xf0, 0x11, 0x00


	//----- nvinfo : EIATTR_KPARAM_INFO
	.align		4
.L_106:
        /*0078*/ 	.byte	0x04, 0x17
        /*007a*/ 	.short	(.L_108 - .L_107)
.L_107:
        /*007c*/ 	.word	0x00000000
        /*0080*/ 	.short	0x0007
        /*0082*/ 	.short	0x0030
        /*0084*/ 	.byte	0x00, 0xf5, 0x21, 0x00


	//----- nvinfo : EIATTR_KPARAM_INFO
	.align		4
.L_108:
        /*0088*/ 	.byte	0x04, 0x17
        /*008a*/ 	.short	(.L_110 - .L_109)
.L_109:
        /*008c*/ 	.word	0x00000000
        /*0090*/ 	.short	0x0006
        /*0092*/ 	.short	0x0028
        /*0094*/ 	.byte	0x00, 0xf5, 0x21, 0x00


	//----- nvinfo : EIATTR_KPARAM_INFO
	.align		4
.L_110:
        /*0098*/ 	.byte	0x04, 0x17
        /*009a*/ 	.short	(.L_112 - .L_111)
.L_111:
        /*009c*/ 	.word	0x00000000
        /*00a0*/ 	.short	0x0005
        /*00a2*/ 	.short	0x0020
        /*00a4*/ 	.byte	0x00, 0xf5, 0x21, 0x00


	//----- nvinfo : EIATTR_KPARAM_INFO
	.align		4
.L_112:
        /*00a8*/ 	.byte	0x04, 0x17
        /*00aa*/ 	.short	(.L_114 - .L_113)
.L_113:
        /*00ac*/ 	.word	0x00000000
        /*00b0*/ 	.short	0x0004
        /*00b2*/ 	.short	0x0018
        /*00b4*/ 	.byte	0x00, 0xf5, 0x21, 0x00


	//----- nvinfo : EIATTR_KPARAM_INFO
	.align		4
.L_114:
        /*00b8*/ 	.byte	0x04, 0x17
        /*00ba*/ 	.short	(.L_116 - .L_115)
.L_115:
        /*00bc*/ 	.word	0x00000000
        /*00c0*/ 	.short	0x0003
        /*00c2*/ 	.short	0x0010
        /*00c4*/ 	.byte	0x00, 0xf5, 0x21, 0x00


	//----- nvinfo : EIATTR_KPARAM_INFO
	.align		4
.L_116:
        /*00c8*/ 	.byte	0x04, 0x17
        /*00ca*/ 	.short	(.L_118 - .L_117)
.L_117:
        /*00cc*/ 	.word	0x00000000
        /*00d0*/ 	.short	0x0002
        /*00d2*/ 	.short	0x000c
        /*00d4*/ 	.byte	0x00, 0xf0, 0x11, 0x00


	//----- nvinfo : EIATTR_KPARAM_INFO
	.align		4
.L_118:
        /*00d8*/ 	.byte	0x04, 0x17
        /*00da*/ 	.short	(.L_120 - .L_119)
.L_119:
        /*00dc*/ 	.word	0x00000000
        /*00e0*/ 	.short	0x0001
        /*00e2*/ 	.short	0x0008
        /*00e4*/ 	.byte	0x00, 0xf0, 0x11, 0x00


	//----- nvinfo : EIATTR_KPARAM_INFO
	.align		4
.L_120:
        /*00e8*/ 	.byte	0x04, 0x17
        /*00ea*/ 	.short	(.L_122 - .L_121)
.L_121:
        /*00ec*/ 	.word	0x00000000
        /*00f0*/ 	.short	0x0000
        /*00f2*/ 	.short	0x0000
        /*00f4*/ 	.byte	0x00, 0xf0, 0x21, 0x00


	//----- nvinfo : EIATTR_SPARSE_MMA_MASK
	.align		4
.L_122:
        /*00f8*/ 	.byte	0x03, 0x50
        /*00fa*/ 	.short	0x0000


	//----- nvinfo : EIATTR_MAXREG_COUNT
	.align		4
        /*00fc*/ 	.byte	0x03, 0x1b
        /*00fe*/ 	.short	0x00ff


	//----- nvinfo : EIATTR_NUM_BARRIERS
	.align		4
        /*0100*/ 	.byte	0x02, 0x4c
        /*0102*/ 	.byte	0x01
	.zero		1


	//----- nvinfo : EIATTR_MERCURY_ISA_VERSION
	.align		4
        /*0104*/ 	.byte	0x03, 0x5f
        /*0106*/ 	.short	0x0101


	//----- nvinfo : EIATTR_VRC_CTA_INIT_COUNT
	.align		4
        /*0108*/ 	.byte	0x02, 0x4a
	.zero		1
	.zero		1


	//----- nvinfo : EIATTR_EXIT_INSTR_OFFSETS
	.align		4
        /*010c*/ 	.byte	0x04, 0x1c
        /*010e*/ 	.short	(.L_124 - .L_123)


	//   ....[0]....
.L_123:
        /*0110*/ 	.word	0x000000d0


	//   ....[1]....
        /*0114*/ 	.word	0x00000f30


	//----- nvinfo : EIATTR_CRS_STACK_SIZE
	.align		4
.L_124:
        /*0118*/ 	.byte	0x04, 0x1e
        /*011a*/ 	.short	(.L_126 - .L_125)
.L_125:
        /*011c*/ 	.word	0x00000000


	//----- nvinfo : EIATTR_CBANK_PARAM_SIZE
	.align		4
.L_126:
        /*0120*/ 	.byte	0x03, 0x19
        /*0122*/ 	.short	0x0068


	//----- nvinfo : EIATTR_PARAM_CBANK
	.align		4
        /*0124*/ 	.byte	0x04, 0x0a
        /*0126*/ 	.short	(.L_128 - .L_127)
	.align		4
.L_127:
        /*0128*/ 	.word	index@(.nv.constant0._Z9PropFw2D2diiPKdS0_S0_S0_S0_iiS0_S0_S0_PdS1_)
        /*012c*/ 	.short	0x0380
        /*012e*/ 	.short	0x0068


	//----- nvinfo : EIATTR_SW_WAR
	.align		4
.L_128:
        /*0130*/ 	.byte	0x04, 0x36
        /*0132*/ 	.short	(.L_130 - .L_129)
.L_129:
        /*0134*/ 	.word	0x00000008
.L_130:


//--------------------- .nv.info._Z8PropFw2DdiPKdS0_S0_S0_S0_iS0_S0_S0_PdS1_ --------------------------
	.section	.nv.info._Z8PropFw2DdiPKdS0_S0_S0_S0_iS0_S0_S0_PdS1_,"",@"SHT_CUDA_INFO"
	.sectionflags	@""
	.align	4


	//----- nvinfo : EIATTR_CUDA_API_VERSION
	.align		4
        /*0000*/ 	.byte	0x04, 0x37
        /*0002*/ 	.short	(.L_132 - .L_131)
.L_131:
        /*0004*/ 	.word	0x00000082


	//----- nvinfo : EIATTR_KPARAM_INFO
	.align		4
.L_132:
        /*0008*/ 	.byte	0x04, 0x17
        /*000a*/ 	.short	(.L_134 - .L_133)
.L_133:
        /*000c*/ 	.word	0x00000000
        /*0010*/ 	.short	0x000c
        /*0012*/ 	.short	0x0060
        /*0014*/ 	.byte	0x00, 0xf5, 0x21, 0x00


	//----- nvinfo : EIATTR_KPARAM_INFO
	.align		4
.L_134:
        /*0018*/ 	.byte	0x04, 0x17
        /*001a*/ 	.short	(.L_136 - .L_135)
.L_135:
        /*001c*/ 	.word	0x00000000
        /*0020*/ 	.short	0x000b
        /*0022*/ 	.short	0x0058
        /*0024*/ 	.byte	0x00, 0xf5, 0x21, 0x00


	//----- nvinfo : EIATTR_KPARAM_INFO
	.align		4
.L_136:
        /*0028*/ 	.byte	0x04, 0x17
        /*002a*/ 	.short	(.L_138 - .L_137)
.L_137:
        /*002c*/ 	.word	0x00000000
        /*0030*/ 	.short	0x000a
        /*0032*/ 	.short	0x0050
        /*0034*/ 	.byte	0x00, 0xf5, 0x21, 0x00


	//----- nvinfo : EIATTR_KPARAM_INFO
	.align		4
.L_138:
        /*0038*/ 	.byte	0x04, 0x17
        /*003a*/ 	.short	(.L_140 - .L_139)
.L_139:
        /*003c*/ 	.word	0x00000000
        /*0040*/ 	.short	0x0009
        /*0042*/ 	.short	0x0048
        /*0044*/ 	.byte	0x00, 0xf5, 0x21, 0x00


	//----- nvinfo : EIATTR_KPARAM_INFO
	.align		4
.L_140:
        /*0048*/ 	.byte	0x04, 0x17
        /*004a*/ 	.short	(.L_142 - .L_141)
.L_141:
        /*004c*/ 	.word	0x00000000
        /*0050*/ 	.short	0x0008
        /*0052*/ 	.short	0x0040
        /*0054*/ 	.byte	0x00, 0xf5, 0x21, 0x00


	//----- nvinfo : EIATTR_KPARAM_INFO
	.align		4
.L_142:
        /*0058*/ 	.byte	0x04, 0x17
        /*005a*/ 	.short	(.L_144 - .L_143)
.L_143:
        /*005c*/ 	.word	0x00000000
        /*0060*/ 	.short	0x0007
        /*0062*/ 	.short	0x0038
        /*0064*/ 	.byte	0x00, 0xf0, 0x11, 0x00


	//----- nvinfo : EIATTR_KPARAM_INFO
	.align		4
.L_144:
        /*0068*/ 	.byte	0x04, 0x17
        /*006a*/ 	.short	(.L_146 - .L_145)
.L_145:
        /*006c*/ 	.word	0x00000000
        /*0070*/ 	.short	0x0006
        /*0072*/ 	.short	0x0030
        /*0074*/ 	.byte	0x00, 0xf5, 0x21, 0x00


	//----- nvinfo : EIATTR_KPARAM_INFO
	.align		4
.L_146:
        /*0078*/ 	.byte	0x04, 0x17
        /*007a*/ 	.short	(.L_148 - .L_147)
.L_147:
        /*007c*/ 	.word	0x00000000
        /*0080*/ 	.short	0x0005
        /*0082*/ 	.short	0x0028
        /*0084*/ 	.byte	0x00, 0xf5, 0x21, 0x00


	//----- nvinfo : EIATTR_KPARAM_INFO
	.align		4
.L_148:
        /*0088*/ 	.byte	0x04, 0x17
        /*008a*/ 	.short	(.L_150 - .L_149)
.L_149:
        /*008c*/ 	.word	0x00000000
        /*0090*/ 	.short	0x0004
        /*0092*/ 	.short	0x0020
        /*0094*/ 	.byte	0x00, 0xf5, 0x21, 0x00


	//----- nvinfo : EIATTR_KPARAM_INFO
	.align		4
.L_150:
        /*0098*/ 	.byte	0x04, 0x17
        /*009a*/ 	.short	(.L_152 - .L_151)
.L_151:
        /*009c*/ 	.word	0x00000000
        /*00a0*/ 	.short	0x0003
        /*00a2*/ 	.short	0x0018
        /*00a4*/ 	.byte	0x00, 0xf5, 0x21, 0x00


	//----- nvinfo : EIATTR_KPARAM_INFO
	.align		4
.L_152:
        /*00a8*/ 	.byte	0x04, 0x17
        /*00aa*/ 	.short	(.L_154 - .L_153)
.L_153:
        /*00ac*/ 	.word	0x00000000
        /*00b0*/ 	.short	0x0002
        /*00b2*/ 	.short	0x0010
        /*00b4*/ 	.byte	0x00, 0xf5, 0x21, 0x00


	//----- nvinfo : EIATTR_KPARAM_INFO
	.align		4
.L_154:
        /*00b8*/ 	.byte	0x04, 0x17
        /*00ba*/ 	.short	(.L_156 - .L_155)
.L_155:
        /*00bc*/ 	.word	0x00000000
        /*00c0*/ 	.short	0x0001
        /*00c2*/ 	.short	0x0008
        /*00c4*/ 	.byte	0x00, 0xf0, 0x11, 0x00


	//----- nvinfo : EIATTR_KPARAM_INFO
	.align		4
.L_156:
        /*00c8*/ 	.byte	0x04, 0x17
        /*00ca*/ 	.short	(.L_158 - .L_157)
.L_157:
        /*00cc*/ 	.word	0x00000000
        /*00d0*/ 	.short	0x0000
        /*00d2*/ 	.short	0x0000
        /*00d4*/ 	.byte	0x00, 0xf0, 0x21, 0x00


	//----- nvinfo : EIATTR_SPARSE_MMA_MASK
	.align		4
.L_158:
        /*00d8*/ 	.byte	0x03, 0x50
        /*00da*/ 	.short	0x0000


	//----- nvinfo : EIATTR_MAXREG_COUNT
	.align		4
        /*00dc*/ 	.byte	0x03, 0x1b
        /*00de*/ 	.short	0x00ff


	//----- nvinfo : EIATTR_NUM_BARRIERS
	.align		4
        /*00e0*/ 	.byte	0x02, 0x4c
        /*00e2*/ 	.byte	0x01
	.zero		1


	//----- nvinfo : EIATTR_MERCURY_ISA_VERSION
	.align		4
        /*00e4*/ 	.byte	0x03, 0x5f
        /*00e6*/ 	.short	0x0101


	//----- nvinfo : EIATTR_VRC_CTA_INIT_COUNT
	.align		4
        /*00e8*/ 	.byte	0x02, 0x4a
	.zero		1
	.zero		1


	//----- nvinfo : EIATTR_EXIT_INSTR_OFFSETS
	.align		4
        /*00ec*/ 	.byte	0x04, 0x1c
        /*00ee*/ 	.short	(.L_160 - .L_159)


	//   ....[0]....
.L_159:
        /*00f0*/ 	.word	0x00000080


	//   ....[1]....
        /*00f4*/ 	.word	0x00000f20


	//----- nvinfo : EIATTR_CRS_STACK_SIZE
	.align		4
.L_160:
        /*00f8*/ 	.byte	0x04, 0x1e
        /*00fa*/ 	.short	(.L_162 - .L_161)
.L_161:
        /*00fc*/ 	.word	0x00000000


	//----- nvinfo : EIATTR_CBANK_PARAM_SIZE
	.align		4
.L_162:
        /*0100*/ 	.byte	0x03, 0x19
        /*0102*/ 	.short	0x0068


	//----- nvinfo : EIATTR_PARAM_CBANK
	.align		4
        /*0104*/ 	.byte	0x04, 0x0a
        /*0106*/ 	.short	(.L_164 - .L_163)
	.align		4
.L_163:
        /*0108*/ 	.word	index@(.nv.constant0._Z8PropFw2DdiPKdS0_S0_S0_S0_iS0_S0_S0_PdS1_)
        /*010c*/ 	.short	0x0380
        /*010e*/ 	.short	0x0068


	//----- nvinfo : EIATTR_SW_WAR
	.align		4
.L_164:
        /*0110*/ 	.byte	0x04, 0x36
        /*0112*/ 	.short	(.L_166 - .L_165)
.L_165:
        /*0114*/ 	.word	0x00000008
.L_166:


//--------------------- .nv.info._Z10PropFw1D_ffiPKfS0_S0_S0_iS0_S0_PfS1_ --------------------------
	.section	.nv.info._Z10PropFw1D_ffiPKfS0_S0_S0_iS0_S0_PfS1_,"",@"SHT_CUDA_INFO"
	.sectionflags	@""
	.align	4


	//----- nvinfo : EIATTR_CUDA_API_VERSION
	.align		4
        /*0000*/ 	.byte	0x04, 0x37
        /*0002*/ 	.short	(.L_168 - .L_167)
.L_167:
        /*0004*/ 	.word	0x00000082


	//----- nvinfo : EIATTR_KPARAM_INFO
	.align		4
.L_168:
        /*0008*/ 	.byte	0x04, 0x17
        /*000a*/ 	.short	(.L_170 - .L_169)
.L_169:
        /*000c*/ 	.word	0x00000000
        /*0010*/ 	.short	0x000a
        /*0012*/ 	.short	0x0048
        /*0014*/ 	.byte	0x00, 0xf5, 0x21, 0x00


	//----- nvinfo : EIATTR_KPARAM_INFO
	.align		4
.L_170:
        /*0018*/ 	.byte	0x04, 0x17
        /*001a*/ 	.short	(.L_172 - .L_171)
.L_171:
        /*001c*/ 	.word	0x00000000
        /*0020*/ 	.short	0x0009
        /*0022*/ 	.short	0x0040
        /*0024*/ 	.byte	0x00, 0xf5, 0x21, 0x00


	//----- nvinfo : EIATTR_KPARAM_INFO
	.align		4
.L_172:
        /*0028*/ 	.byte	0x04, 0x17
        /*002a*/ 	.short	(.L_174 - .L_173)
.L_173:
        /*002c*/ 	.word	0x00000000
        /*0030*/ 	.short	0x0008
        /*0032*/ 	.short	0x0038
        /*0034*/ 	.byte	0x00, 0xf5, 0x21, 0x00


	//----- nvinfo : EIATTR_KPARAM_INFO
	.align		4
.L_174:
        /*0038*/ 	.byte	0x04, 0x17
        /*003a*/ 	.short	(.L_176 - .L_175)
.L_175:
        /*003c*/ 	.word	0x00000000
        /*0040*/ 	.short	0x0007
        /*0042*/ 	.short	0x0030
        /*0044*/ 	.byte	0x00, 0xf5, 0x21, 0x00


	//----- nvinfo : EIATTR_KPARAM_INFO
	.align		4
.L_176:
        /*0048*/ 	.byte	0x04, 0x17
        /*004a*/ 	.short	(.L_178 - .L_177)
.L_177:
        /*004c*/ 	.word	0x00000000
        /*0050*/ 	.short	0x0006
        /*0052*/ 	.short	0x0028
        /*0054*/ 	.byte	0x00, 0xf0, 0x11, 0x00


	//----- nvinfo : EIATTR_KPARAM_INFO
	.align		4
.L_178:
        /*0058*/ 	.byte	0x04, 0x17
        /*005a*/ 	.short	(.L_180 - .L_179)
.L_179:
        /*005c*/ 	.word	0x00000000
        /*0060*/ 	.short	0x0005
        /*0062*/ 	.short	0x0020
        /*0064*/ 	.byte	0x00, 0xf5, 0x21, 0x00


	//----- nvinfo : EIATTR_KPARAM_INFO
	.align		4
.L_180:
        /*0068*/ 	.byte	0x04, 0x17
        /*006a*/ 	.short	(.L_182 - .L_181)
.L_181:
        /*006c*/ 	.word	0x00000000
        /*0070*/ 	.short	0x0004
        /*0072*/ 	.short	0x0018
        /*0074*/ 	.byte	0x00, 0xf5, 0x21, 0x00


	//----- nvinfo : EIATTR_KPARAM_INFO
	.align		4
.L_182:
        /*0078*/ 	.byte	0x04, 0x17
        /*007a*/ 	.short	(.L_184 - .L_183)
.L_183:
        /*007c*/ 	.word	0x00000000
        /*0080*/ 	.short	0x0003
        /*0082*/ 	.short	0x0010
        /*0084*/ 	.byte	0x00, 0xf5, 0x21, 0x00


	//----- nvinfo : EIATTR_KPARAM_INFO
	.align		4
.L_184:
        /*0088*/ 	.byte	0x04, 0x17
        /*008a*/ 	.short	(.L_186 - .L_185)
.L_185:
        /*008c*/ 	.word	0x00000000
        /*0090*/ 	.short	0x0002
        /*0092*/ 	.short	0x0008
        /*0094*/ 	.byte	0x00, 0xf5, 0x21, 0x00


	//----- nvinfo : EIATTR_KPARAM_INFO
	.align		4
.L_186:
        /*0098*/ 	.byte	0x04, 0x17
        /*009a*/ 	.short	(.L_188 - .L_187)
.L_187:
        /*009c*/ 	.word	0x00000000
        /*00a0*/ 	.short	0x0001
        /*00a2*/ 	.short	0x0004
        /*00a4*/ 	.byte	0x00, 0xf0, 0x11, 0x00


	//----- nvinfo : EIATTR_KPARAM_INFO
	.align		4
.L_188:
        /*00a8*/ 	.byte	0x04, 0x17
        /*00aa*/ 	.short	(.L_190 - .L_189)
.L_189:
        /*00ac*/ 	.word	0x00000000
        /*00b0*/ 	.short	0x0000
        /*00b2*/ 	.short	0x0000
        /*00b4*/ 	.byte	0x00, 0xf0, 0x11, 0x00


	//----- nvinfo : EIATTR_SPARSE_MMA_MASK
	.align		4
.L_190:
        /*00b8*/ 	.byte	0x03, 0x50
        /*00ba*/ 	.short	0x0000


	//----- nvinfo : EIATTR_MAXREG_COUNT
	.align		4
        /*00bc*/ 	.byte	0x03, 0x1b
        /*00be*/ 	.short	0x00ff


	//----- nvinfo : EIATTR_MERCURY_ISA_VERSION
	.align		4
        /*00c0*/ 	.byte	0x03, 0x5f
        /*00c2*/ 	.short	0x0101


	//----- nvinfo : EIATTR_VRC_CTA_INIT_COUNT
	.align		4
        /*00c4*/ 	.byte	0x02, 0x4a
	.zero		1
	.zero		1


	//----- nvinfo : EIATTR_EXIT_INSTR_OFFSETS
	.align		4
        /*00c8*/ 	.byte	0x04, 0x1c
        /*00ca*/ 	.short	(.L_192 - .L_191)


	//   ....[0]....
.L_191:
        /*00cc*/ 	.word	0x000000d0


	//----- nvinfo : EIATTR_CBANK_PARAM_SIZE
	.align		4
.L_192:
        /*00d0*/ 	.byte	0x03, 0x19
        /*00d2*/ 	.short	0x0050


	//----- nvinfo : EIATTR_PARAM_CBANK
	.align		4
        /*00d4*/ 	.byte	0x04, 0x0a
        /*00d6*/ 	.short	(.L_194 - .L_193)
	.align		4
.L_193:
        /*00d8*/ 	.word	index@(.nv.constant0._Z10PropFw1D_ffiPKfS0_S0_S0_iS0_S0_PfS1_)
        /*00dc*/ 	.short	0x0380
        /*00de*/ 	.short	0x0050


	//----- nvinfo : EIATTR_SW_WAR
	.align		4
.L_194:
        /*00e0*/ 	.byte	0x04, 0x36
        /*00e2*/ 	.short	(.L_196 - .L_195)
.L_195:
        /*00e4*/ 	.word	0x00000008
.L_196:


//--------------------- .nv.info._Z8PropFw1DdiPKdS0_S0_S0_iS0_S0_PdS1_ --------------------------
	.section	.nv.info._Z8PropFw1DdiPKdS0_S0_S0_iS0_S0_PdS1_,"",@"SHT_CUDA_INFO"
	.sectionflags	@""
	.align	4


	//----- nvinfo : EIATTR_CUDA_API_VERSION
	.align		4
        /*0000*/ 	.byte	0x04, 0x37
        /*0002*/ 	.short	(.L_198 - .L_197)
.L_197:
        /*0004*/ 	.word	0x00000082


	//----- nvinfo : EIATTR_KPARAM_INFO
	.align		4
.L_198:
        /*0008*/ 	.byte	0x04, 0x17
        /*000a*/ 	.short	(.L_200 - .L_199)
.L_199:
        /*000c*/ 	.word	0x00000000
        /*0010*/ 	.short	0x000a
        /*0012*/ 	.short	0x0050
        /*0014*/ 	.byte	0x00, 0xf5, 0x21, 0x00


	//----- nvinfo : EIATTR_KPARAM_INFO
	.align		4
.L_200:
        /*0018*/ 	.byte	0x04, 0x17
        /*001a*/ 	.short	(.L_202 - .L_201)
.L_201:
        /*001c*/ 	.word	0x00000000
        /*0020*/ 	.short	0x0009
        /*0022*/ 	.short	0x0048
        /*0024*/ 	.byte	0x00, 0xf5, 0x21, 0x00


	//----- nvinfo : EIATTR_KPARAM_INFO
	.align		4
.L_202:
        /*0028*/ 	.byte	0x04, 0x17
        /*002a*/ 	.short	(.L_204 - .L_203)
.L_203:
        /*002c*/ 	.word	0x00000000
        /*0030*/ 	.short	0x0008
        /*0032*/ 	.short	0x0040
        /*0034*/ 	.byte	0x00, 0xf5, 0x21, 0x00


	//----- nvinfo : EIATTR_KPARAM_INFO
	.align		4
.L_204:
        /*0038*/ 	.byte	0x04, 0x17
        /*003a*/ 	.short	(.L_206 - .L_205)
.L_205:
        /*003c*/ 	.word	0x00000000
        /*0040*/ 	.short	0x0007
        /*0042*/ 	.short	0x0038
        /*0044*/ 	.byte	0x00, 0xf5, 0x21, 0x00


	//----- nvinfo : EIATTR_KPARAM_INFO
	.align		4
.L_206:
        /*0048*/ 	.byte	0x04, 0x17
        /*004a*/ 	.short	(.L_208 - .L_207)
.L_207:
        /*004c*/ 	.word	0x00000000
        /*0050*/ 	.short	0x0006
        /*0052*/ 	.short	0x0030
        /*0054*/ 	.byte	0x00, 0xf0, 0x11, 0x00


	//----- nvinfo : EIATTR_KPARAM_INFO
	.align		4
.L_208:
        /*0058*/ 	.byte	0x04, 0x17
        /*005a*/ 	.short	(.L_210 - .L_209)
.L_209:
        /*005c*/ 	.word	0x00000000
        /*0060*/ 	.short	0x0005
        /*0062*/ 	.short	0x0028
        /*0064*/ 	.byte	0x00, 0xf5, 0x21, 0x00


	//----- nvinfo : EIATTR_KPARAM_INFO
	.align		4
.L_210:
        /*0068*/ 	.byte	0x04, 0x17
        /*006a*/ 	.short	(.L_212 - .L_211)
.L_211:
        /*006c*/ 	.word	0x00000000
        /*0070*/ 	.short	0x0004
        /*0072*/ 	.short	0x0020
        /*0074*/ 	.byte	0x00, 0xf5, 0x21, 0x00


	//----- nvinfo : EIATTR_KPARAM_INFO
	.align		4
.L_212:
        /*0078*/ 	.byte	0x04, 0x17
        /*007a*/ 	.short	(.L_214 - .L_213)
.L_213:
        /*007c*/ 	.word	0x00000000
        /*0080*/ 	.short	0x0003
        /*0082*/ 	.short	0x0018
        /*0084*/ 	.byte	0x00, 0xf5, 0x21, 0x00


	//----- nvinfo : EIATTR_KPARAM_INFO
	.align		4
.L_214:
        /*0088*/ 	.byte	0x04, 0x17
        /*008a*/ 	.short	(.L_216 - .L_215)
.L_215:
        /*008c*/ 	.word	0x00000000
        /*0090*/ 	.short	0x0002
        /*0092*/ 	.short	0x0010
        /*0094*/ 	.byte	0x00, 0xf5, 0x21, 0x00


	//----- nvinfo : EIATTR_KPARAM_INFO
	.align		4
.L_216:
        /*0098*/ 	.byte	0x04, 0x17
        /*009a*/ 	.short	(.L_218 - .L_217)
.L_217:
        /*009c*/ 	.word	0x00000000
        /*00a0*/ 	.short	0x0001
        /*00a2*/ 	.short	0x0008
        /*00a4*/ 	.byte	0x00, 0xf0, 0x11, 0x00


	//----- nvinfo : EIATTR_KPARAM_INFO
	.align		4
.L_218:
        /*00a8*/ 	.byte	0x04, 0x17
        /*00aa*/ 	.short	(.L_220 - .L_219)
.L_219:
        /*00ac*/ 	.word	0x00000000
        /*00b0*/ 	.short	0x0000
        /*00b2*/ 	.short	0x0000
        /*00b4*/ 	.byte	0x00, 0xf0, 0x21, 0x00


	//----- nvinfo : EIATTR_SPARSE_MMA_MASK
	.align		4
.L_220:
        /*00b8*/ 	.byte	0x03, 0x50
        /*00ba*/ 	.short	0x0000


	//----- nvinfo : EIATTR_MAXREG_COUNT
	.align		4
        /*00bc*/ 	.byte	0x03, 0x1b
        /*00be*/ 	.short	0x00ff


	//----- nvinfo : EIATTR_MERCURY_ISA_VERSION
	.align		4
        /*00c0*/ 	.byte	0x03, 0x5f
        /*00c2*/ 	.short	0x0101


	//----- nvinfo : EIATTR_VRC_CTA_INIT_COUNT
	.align		4
        /*00c4*/ 	.byte	0x02, 0x4a
	.zero		1
	.zero		1


	//----- nvinfo : EIATTR_EXIT_INSTR_OFFSETS
	.align		4
        /*00c8*/ 	.byte	0x04, 0x1c
        /*00ca*/ 	.short	(.L_222 - .L_221)


	//   ....[0]....
.L_221:
        /*00cc*/ 	.word	0x00000080


	//   ....[1]....
        /*00d0*/ 	.word	0x00001060


	//----- nvinfo : EIATTR_CRS_STACK_SIZE
	.align		4
.L_222:
        /*00d4*/ 	.byte	0x04, 0x1e
        /*00d6*/ 	.short	(.L_224 - .L_223)
.L_223:
        /*00d8*/ 	.word	0x00000000


	//----- nvinfo : EIATTR_CBANK_PARAM_SIZE
	.align		4
.L_224:
        /*00dc*/ 	.byte	0x03, 0x19
        /*00de*/ 	.short	0x0058


	//----- nvinfo : EIATTR_PARAM_CBANK
	.align		4
        /*00e0*/ 	.byte	0x04, 0x0a
        /*00e2*/ 	.short	(.L_226 - .L_225)
	.align		4
.L_225:
        /*00e4*/ 	.word	index@(.nv.constant0._Z8PropFw1DdiPKdS0_S0_S0_iS0_S0_PdS1_)
        /*00e8*/ 	.short	0x0380
        /*00ea*/ 	.short	0x0058


	//----- nvinfo : EIATTR_SW_WAR
	.align		4
.L_226:
        /*00ec*/ 	.byte	0x04, 0x36
        /*00ee*/ 	.short	(.L_228 - .L_227)
.L_227:
        /*00f0*/ 	.word	0x00000008
.L_228:


//--------------------- .nv.callgraph             --------------------------
	.section	.nv.callgraph,"",@"SHT_CUDA_CALLGRAPH"
	.align	4
	.sectionentsize	8
	.align		4
        /*0000*/ 	.word	0x00000000
	.align		4
        /*0004*/ 	.word	0xffffffff
	.align		4
        /*0008*/ 	.word	0x00000000
	.align		4
        /*000c*/ 	.word	0xfffffffe
	.align		4
        /*0010*/ 	.word	0x00000000
	.align		4
        /*0014*/ 	.word	0xfffffffd
	.align		4
        /*0018*/ 	.word	0x00000000
	.align		4
        /*001c*/ 	.word	0xfffffffc


//--------------------- .nv.constant4             --------------------------
	.section	.nv.constant4,"a",@progbits
	.align	8
	.align		8
.nv.constant4:
        /*0000*/ 	.dword	__cudart_i2opi_f
	.align		8
        /*0008*/ 	.dword	__cudart_i2opi_d
	.align		8
        /*0010*/ 	.dword	__cudart_sin_cos_coeffs


//--------------------- .text._Z10PropFw2D_ffiPKfS0_S0_S0_S0_iS0_S0_S0_PfS1_ --------------------------
	.section	.text._Z10PropFw2D_ffiPKfS0_S0_S0_S0_iS0_S0_S0_PfS1_,"ax",@progbits
	.align	128
        .global         _Z10PropFw2D_ffiPKfS0_S0_S0_S0_iS0_S0_S0_PfS1_
        .type           _Z10PropFw2D_ffiPKfS0_S0_S0_S0_iS0_S0_S0_PfS1_,@function
        .size           _Z10PropFw2D_ffiPKfS0_S0_S0_S0_iS0_S0_S0_PfS1_,(.L_x_108 - _Z10PropFw2D_ffiPKfS0_S0_S0_S0_iS0_S0_S0_PfS1_)
        .other          _Z10PropFw2D_ffiPKfS0_S0_S0_S0_iS0_S0_S0_PfS1_,@"STO_CUDA_ENTRY STV_DEFAULT"
_Z10PropFw2D_ffiPKfS0_S0_S0_S0_iS0_S0_S0_PfS1_:
.text._Z10PropFw2D_ffiPKfS0_S0_S0_S0_iS0_S0_S0_PfS1_:
[----:B------:R-:W0:Y:S01]  /*0000*/  LDC R1, c[0x0][0x37c] ;  /* 0x0000df00ff017b82 */ /* 0x000e220000000800 */
[----:B------:R-:W1:Y:S07]  /*0010*/  S2R R0, SR_TID.X ;  /* 0x0000000000007919 */ /* 0x000e6e0000002100 */
[----:B------:R-:W1:Y:S01]  /*0020*/  S2UR UR4, SR_CTAID.X ;  /* 0x00000000000479c3 */ /* 0x000e620000002500 */
[----:B------:R-:W2:Y:S01]  /*0030*/  LDCU UR5, c[0x0][0x3b0] ;  /* 0x00007600ff0577ac */ /* 0x000ea20008000800 */
[----:B0-----:R-:W-:-:S06]  /*0040*/  VIADD R1, R1, 0xffffffe0 ;  /* 0xffffffe001017836 */ /* 0x001fcc0000000000 */
[----:B------:R-:W1:Y:S02]  /*0050*/  LDC R13, c[0x0][0x360] ;  /* 0x0000d800ff0d7b82 */ /* 0x000e640000000800 */
[----:B-1----:R-:W-:-:S05]  /*0060*/  IMAD R13, R13, UR4, R0 ;  /* 0x000000040d0d7c24 */ /* 0x002fca000f8e0200 */
[----:B--2---:R-:W-:-:S13]  /*0070*/  ISETP.GT.U32.AND P0, PT, R13, UR5, PT ;  /* 0x000000050d007c0c */ /* 0x004fda000bf04070 */
[----:B------:R-:W-:Y:S05]  /*0080*/  @P0 EXIT ;  /* 0x000000000000094d */ /* 0x000fea0003800000 */
[----:B------:R-:W0:Y:S01]  /*0090*/  LDCU UR4, c[0x0][0x384] ;  /* 0x00007080ff0477ac */ /* 0x000e220008000800 */
[----:B------:R-:W-:Y:S02]  /*00a0*/  HFMA2 R11, -RZ, RZ, 0, 0 ;  /* 0x00000000ff0b7431 */ /* 0x000fe400000001ff */
[----:B------:R-:W-:Y:S01]  /*00b0*/  IMAD.MOV.U32 R12, RZ, RZ, RZ ;  /* 0x000000ffff0c7224 */ /* 0x000fe200078e00ff */
[----:B------:R-:W1:Y:S01]  /*00c0*/  LDCU.64 UR6, c[0x0][0x358] ;  /* 0x00006b00ff0677ac */ /* 0x000e620008000a00 */
[----:B0-----:R-:W-:-:S09]  /*00d0*/  UISETP.GE.AND UP0, UPT, UR4, 0x1, UPT ;  /* 0x000000010400788c */ /* 0x001fd2000bf06270 */
[----:B-1----:R-:W-:Y:S05]  /*00e0*/  BRA.U !UP0, `(.L_x_0) ;  /* 0x0000000d08947547 */ /* 0x002fea000b800000 */
[----:B------:R-:W0:Y:S08]  /*00f0*/  LDC.64 R2, c[0x0][0x3b8] ;  /* 0x0000ee00ff027b82 */ /* 0x000e300000000a00 */
[----:B------:R-:W1:Y:S08]  /*0100*/  LDC.64 R4, c[0x0][0x3c0] ;  /* 0x0000f000ff047b82 */ /* 0x000e700000000a00 */
[----:B------:R-:W2:Y:S01]  /*0110*/  LDC.64 R14, c[0x0][0x3c8] ;  /* 0x0000f200ff0e7b82 */ /* 0x000ea20000000a00 */
[----:B0-----:R-:W-:-:S05]  /*0120*/  IMAD.WIDE.U32 R2, R13, 0x4, R2 ;  /* 0x000000040d027825 */ /* 0x001fca00078e0002 */
[----:B------:R0:W5:Y:S01]  /*0130*/  LDG.E R10, desc[UR6][R2.64] ;  /* 0x00000006020a7981 */ /* 0x000162000c1e1900 */
[----:B-1----:R-:W-:-:S05]  /*0140*/  IMAD.WIDE.U32 R4, R13, 0x4, R4 ;  /* 0x000000040d047825 */ /* 0x002fca00078e0004 */
[----:B------:R0:W5:Y:S01]  /*0150*/  LDG.E R9, desc[UR6][R4.64] ;  /* 0x0000000604097981 */ /* 0x000162000c1e1900 */
[----:B--2---:R-:W-:-:S05]  /*0160*/  IMAD.WIDE.U32 R14, R13, 0x4, R14 ;  /* 0x000000040d0e7825 */ /* 0x004fca00078e000e */
[----:B------:R0:W5:Y:S01]  /*0170*/  LDG.E R8, desc[UR6][R14.64] ;  /* 0x000000060e087981 */ /* 0x000162000c1e1900 */
[----:B------:R-:W-:Y:S01]  /*0180*/  IMAD.MOV.U32 R11, RZ, RZ, RZ ;  /* 0x000000ffff0b7224 */ /* 0x000fe200078e00ff */
[----:B------:R-:W-:Y:S01]  /*0190*/  MOV R12, RZ ;  /* 0x000000ff000c7202 */ /* 0x000fe20000000f00 */
[----:B------:R-:W-:-:S07]  /*01a0*/  IMAD.MOV.U32 R7, RZ, RZ, RZ ;  /* 0x000000ffff077224 */ /* 0x000fce00078e00ff */
.L_x_13:
[----:B0-----:R-:W0:Y:S08]  /*01b0*/  LDC.64 R4, c[0x0][0x390] ;  /* 0x0000e400ff047b82 */ /* 0x001e300000000a00 */
[----:B------:R-:W1:Y:S08]  /*01c0*/  LDC.64 R2, c[0x0][0x388] ;  /* 0x0000e200ff027b82 */ /* 0x000e700000000a00 */
[----:B------:R-:W2:Y:S01]  /*01d0*/  LDC.64 R14, c[0x0][0x398] ;  /* 0x0000e600ff0e7b82 */ /* 0x000ea20000000a00 */
[----:B0-----:R-:W-:-:S06]  /*01e0*/  IMAD.WIDE.U32 R4, R7, 0x4, R4 ;  /* 0x0000000407047825 */ /* 0x001fcc00078e0004 */
[----:B------:R-:W3:Y:S01]  /*01f0*/  LDG.E R4, desc[UR6][R4.64] ;  /* 0x0000000604047981 */ /* 0x000ee2000c1e1900 */
[----:B-1----:R-:W-:-:S06]  /*0200*/  IMAD.WIDE.U32 R2, R7, 0x4, R2 ;  /* 0x0000000407027825 */ /* 0x002fcc00078e0002 */
[----:B------:R-:W4:Y:S01]  /*0210*/  LDG.E R3, desc[UR6][R2.64] ;  /* 0x0000000602037981 */ /* 0x000f22000c1e1900 */
[----:B--2---:R-:W-:-:S06]  /*0220*/  IMAD.WIDE.U32 R14, R7, 0x4, R14 ;  /* 0x00000004070e7825 */ /* 0x004fcc00078e000e */
[----:B------:R-:W2:Y:S01]  /*0230*/  LDG.E R15, desc[UR6][R14.64] ;  /* 0x000000060e0f7981 */ /* 0x000ea2000c1e1900 */
[----:B------:R-:W-:Y:S01]  /*0240*/  BSSY.RECONVERGENT B0, `(.L_x_1) ;  /* 0x0000012000007945 */ /* 0x000fe20003800200 */
[----:B---3-5:R-:W-:-:S04]  /*0250*/  FADD R6, R9, -R4 ;  /* 0x8000000409067221 */ /* 0x028fc80000000000 */
[----:B------:R-:W-:Y:S01]  /*0260*/  FMUL R17, R6, R6 ;  /* 0x0000000606117220 */ /* 0x000fe20000400000 */
[----:B----4-:R-:W-:-:S04]  /*0270*/  FADD R0, R10, -R3 ;  /* 0x800000030a007221 */ /* 0x010fc80000000000 */
[----:B------:R-:W-:Y:S01]  /*0280*/  FFMA R17, R0, R0, R17 ;  /* 0x0000000000117223 */ /* 0x000fe20000000011 */
[----:B--2---:R-:W-:-:S04]  /*0290*/  FADD R6, R8, -R15 ;  /* 0x8000000f08067221 */ /* 0x004fc80000000000 */
[----:B------:R-:W-:-:S04]  /*02a0*/  FFMA R17, R6, R6, R17 ;  /* 0x0000000606117223 */ /* 0x000fc80000000011 */
[----:B------:R-:W-:Y:S01]  /*02b0*/  VIADD R0, R17, 0xf3000000 ;  /* 0xf300000011007836 */ /* 0x000fe20000000000 */
[----:B------:R0:W1:Y:S04]  /*02c0*/  MUFU.RSQ R4, R17 ;  /* 0x0000001100047308 */ /* 0x0000680000001400 */
[----:B------:R-:W-:-:S13]  /*02d0*/  ISETP.GT.U32.AND P0, PT, R0, 0x727fffff, PT ;  /* 0x727fffff0000780c */ /* 0x000fda0003f04070 */
[----:B01----:R-:W-:Y:S05]  /*02e0*/  @!P0 BRA `(.L_x_2) ;  /* 0x00000000000c8947 */ /* 0x003fea0003800000 */
[----:B------:R-:W-:-:S07]  /*02f0*/  MOV R15, 0x310 ;  /* 0x00000310000f7802 */ /* 0x000fce0000000f00 */
[----:B------:R-:W-:Y:S05]  /*0300*/  CALL.REL.NOINC `($__internal_1_$__cuda_sm20_sqrt_rn_f32_slowpath) ;  /* 0x0000001000147944 */ /* 0x000fea0003c00000 */
[----:B------:R-:W-:Y:S05]  /*0310*/  BRA `(.L_x_3) ;  /* 0x0000000000107947 */ /* 0x000fea0003800000 */
.L_x_2:
[----:B------:R-:W-:Y:S01]  /*0320*/  FMUL.FTZ R14, R17, R4 ;  /* 0x00000004110e7220 */ /* 0x000fe20000410000 */
[----:B------:R-:W-:-:S03]  /*0330*/  FMUL.FTZ R0, R4, 0.5 ;  /* 0x3f00000004007820 */ /* 0x000fc60000410000 */
[----:B------:R-:W-:-:S04]  /*0340*/  FFMA R3, -R14, R14, R17 ;  /* 0x0000000e0e037223 */ /* 0x000fc80000000111 */
[----:B------:R-:W-:-:S07]  /*0350*/  FFMA R14, R3, R0, R14 ;  /* 0x00000000030e7223 */ /* 0x000fce000000000e */
.L_x_3:
[----:B------:R-:W-:Y:S05]  /*0360*/  BSYNC.RECONVERGENT B0 ;  /* 0x0000000000007941 */ /* 0x000fea0003800200 */
.L_x_1:
[----:B------:R-:W0:Y:S01]  /*0370*/  LDCU UR4, c[0x0][0x380] ;  /* 0x00007000ff0477ac */ /* 0x000e220008000800 */
[----:B------:R-:W-:Y:S01]  /*0380*/  BSSY.RECONVERGENT B0, `(.L_x_4) ;  /* 0x0000043000007945 */ /* 0x000fe20003800200 */
[----:B0-----:R-:W-:-:S04]  /*0390*/  FMUL R15, R14, -UR4 ;  /* 0x800000040e0f7c20 */ /* 0x001fc80008400000 */
[C---:B------:R-:W-:Y:S01]  /*03a0*/  FMUL R0, R15.reuse, 0.63661974668502807617 ;  /* 0x3f22f9830f007820 */ /* 0x040fe20000400000 */
[----:B------:R-:W-:-:S05]  /*03b0*/  FSETP.GE.AND P0, PT, |R15|, 105615, PT ;  /* 0x47ce47800f00780b */ /* 0x000fca0003f06200 */
[----:B------:R-:W0:Y:S02]  /*03c0*/  F2I.NTZ R0, R0 ;  /* 0x0000000000007305 */ /* 0x000e240000203100 */
[----:B0-----:R-:W-:Y:S01]  /*03d0*/  I2FP.F32.S32 R16, R0 ;  /* 0x0000000000107245 */ /* 0x001fe20000201400 */
[----:B------:R-:W-:-:S04]  /*03e0*/  IMAD.MOV.U32 R18, RZ, RZ, R0 ;  /* 0x000000ffff127224 */ /* 0x000fc800078e0000 */
[----:B------:R-:W-:-:S04]  /*03f0*/  FFMA R3, R16, -1.5707962512969970703, R15 ;  /* 0xbfc90fda10037823 */ /* 0x000fc8000000000f */
[----:B------:R-:W-:-:S04]  /*0400*/  FFMA R3, R16, -7.5497894158615963534e-08, R3 ;  /* 0xb3a2216810037823 */ /* 0x000fc80000000003 */
[----:B------:R-:W-:-:S05]  /*0410*/  FFMA R16, R16, -5.3903029534742383927e-15, R3 ;  /* 0xa7c234c510107823 */ /* 0x000fca0000000003 */
[----:B------:R-:W-:Y:S01]  /*0420*/  MOV R2, R16 ;  /* 0x0000001000027202 */ /* 0x000fe20000000f00 */
[----:B------:R-:W-:Y:S06]  /*0430*/  @!P0 BRA `(.L_x_5) ;  /* 0x0000000000dc8947 */ /* 0x000fec0003800000 */
[----:B------:R-:W-:-:S13]  /*0440*/  FSETP.NEU.AND P1, PT, |R15|, +INF , PT ;  /* 0x7f8000000f00780b */ /* 0x000fda0003f2d200 */
[----:B------:R-:W-:Y:S01]  /*0450*/  @!P1 FMUL R2, RZ, R15 ;  /* 0x0000000fff029220 */ /* 0x000fe20000400000 */
[----:B------:R-:W-:Y:S01]  /*0460*/  @!P1 IMAD.MOV.U32 R0, RZ, RZ, RZ ;  /* 0x000000ffff009224 */ /* 0x000fe200078e00ff */
[----:B------:R-:W-:Y:S06]  /*0470*/  @!P1 BRA `(.L_x_5) ;  /* 0x0000000000cc9947 */ /* 0x000fec0003800000 */
[----:B------:R-:W-:Y:S02]  /*0480*/  IMAD.SHL.U32 R2, R15, 0x100, RZ ;  /* 0x000001000f027824 */ /* 0x000fe400078e00ff */
[----:B------:R-:W-:Y:S02]  /*0490*/  HFMA2 R6, -RZ, RZ, 0, 0 ;  /* 0x00000000ff067431 */ /* 0x000fe400000001ff */
[----:B------:R-:W-:Y:S01]  /*04a0*/  IMAD.MOV.U32 R0, RZ, RZ, R1 ;  /* 0x000000ffff007224 */ /* 0x000fe200078e0001 */
[----:B------:R-:W0:Y:S01]  /*04b0*/  LDCU.64 UR8, c[0x4][URZ] ;  /* 0x01000000ff0877ac */ /* 0x000e220008000a00 */
[----:B------:R-:W-:Y:S01]  /*04c0*/  LOP3.LUT R19, R2, 0x80000000, RZ, 0xfc, !PT ;  /* 0x8000000002137812 */ /* 0x000fe200078efcff */
[----:B------:R-:W-:Y:S01]  /*04d0*/  UMOV UR5, URZ ;  /* 0x000000ff00057c82 */ /* 0x000fe20008000000 */
[----:B------:R-:W-:-:S05]  /*04e0*/  UMOV UR4, URZ ;  /* 0x000000ff00047c82 */ /* 0x000fca0008000000 */
.L_x_6:
[----:B0-----:R-:W-:Y:S01]  /*04f0*/  IMAD.U32 R4, RZ, RZ, UR8 ;  /* 0x00000008ff047e24 */ /* 0x001fe2000f8e00ff */
[----:B------:R-:W-:-:S05]  /*0500*/  MOV R5, UR9 ;  /* 0x0000000900057c02 */ /* 0x000fca0008000f00 */
[----:B------:R-:W2:Y:S01]  /*0510*/  LDG.E.CONSTANT R2, desc[UR6][R4.64] ;  /* 0x0000000604027981 */ /* 0x000ea2000c1e9900 */
[----:B------:R-:W-:Y:S02]  /*0520*/  UIADD3 UR8, UP0, UPT, UR8, 0x4, URZ ;  /* 0x0000000408087890 */ /* 0x000fe4000ff1e0ff */
[----:B------:R-:W-:Y:S02]  /*0530*/  UIADD3 UR4, UPT, UPT, UR4, 0x1, URZ ;  /* 0x0000000104047890 */ /* 0x000fe4000fffe0ff */
[----:B------:R-:W-:Y:S02]  /*0540*/  UIADD3.X UR9, UPT, UPT, URZ, UR9, URZ, UP0, !UPT ;  /* 0x00000009ff097290 */ /* 0x000fe400087fe4ff */
[----:B------:R-:W-:Y:S01]  /*0550*/  UISETP.NE.AND UP0, UPT, UR4, 0x6, UPT ;  /* 0x000000060400788c */ /* 0x000fe2000bf05270 */
[----:B--2---:R-:W-:-:S03]  /*0560*/  IMAD.WIDE.U32 R2, R2, R19, RZ ;  /* 0x0000001302027225 */ /* 0x004fc600078e00ff */
[----:B------:R-:W-:-:S04]  /*0570*/  IADD3 R17, P1, PT, R2, R6, RZ ;  /* 0x0000000602117210 */ /* 0x000fc80007f3e0ff */
[----:B------:R-:W-:Y:S01]  /*0580*/  IADD3.X R6, PT, PT, R3, UR5, RZ, P1, !PT ;  /* 0x0000000503067c10 */ /* 0x000fe20008ffe4ff */
[----:B------:R0:W-:Y:S02]  /*0590*/  STL [R0], R17 ;  /* 0x0000001100007387 */ /* 0x0001e40000100800 */
[----:B0-----:R-:W-:Y:S01]  /*05a0*/  VIADD R0, R0, 0x4 ;  /* 0x0000000400007836 */ /* 0x001fe20000000000 */
[----:B------:R-:W-:Y:S06]  /*05b0*/  BRA.U UP0, `(.L_x_6) ;  /* 0xfffffffd00cc7547 */ /* 0x000fec000b83ffff */
[----:B------:R-:W-:Y:S01]  /*05c0*/  SHF.R.U32.HI R4, RZ, 0x17, R15 ;  /* 0x00000017ff047819 */ /* 0x000fe2000001160f */
[----:B------:R0:W-:Y:S03]  /*05d0*/  STL [R1+0x18], R6 ;  /* 0x0000180601007387 */ /* 0x0001e60000100800 */
[C---:B------:R-:W-:Y:S02]  /*05e0*/  LOP3.LUT R0, R4.reuse, 0xe0, RZ, 0xc0, !PT ;  /* 0x000000e004007812 */ /* 0x040fe400078ec0ff */
[----:B------:R-:W-:-:S03]  /*05f0*/  LOP3.LUT P1, RZ, R4, 0x1f, RZ, 0xc0, !PT ;  /* 0x0000001f04ff7812 */ /* 0x000fc6000782c0ff */
[----:B------:R-:W-:-:S05]  /*0600*/  VIADD R0, R0, 0xffffff80 ;  /* 0xffffff8000007836 */ /* 0x000fca0000000000 */
[----:B------:R-:W-:-:S05]  /*0610*/  SHF.R.U32.HI R0, RZ, 0x5, R0 ;  /* 0x00000005ff007819 */ /* 0x000fca0000011600 */
[----:B------:R-:W-:-:S05]  /*0620*/  IMAD R17, R0, -0x4, R1 ;  /* 0xfffffffc00117824 */ /* 0x000fca00078e0201 */
[----:B------:R-:W2:Y:S04]  /*0630*/  LDL R0, [R17+0x18] ;  /* 0x0000180011007983 */ /* 0x000ea80000100800 */
[----:B------:R-:W2:Y:S04]  /*0640*/  LDL R3, [R17+0x14] ;  /* 0x0000140011037983 */ /* 0x000ea80000100800 */
[----:B------:R-:W3:Y:S01]  /*0650*/  @P1 LDL R2, [R17+0x10] ;  /* 0x0000100011021983 */ /* 0x000ee20000100800 */
[----:B------:R-:W-:Y:S01]  /*0660*/  LOP3.LUT R4, R4, 0x1f, RZ, 0xc0, !PT ;  /* 0x0000001f04047812 */ /* 0x000fe200078ec0ff */
[----:B------:R-:W-:Y:S01]  /*0670*/  UMOV UR4, 0x54442d19 ;  /* 0x54442d1900047882 */ /* 0x000fe20000000000 */
[----:B------:R-:W-:-:S02]  /*0680*/  UMOV UR5, 0x3bf921fb ;  /* 0x3bf921fb00057882 */ /* 0x000fc40000000000 */
[-C--:B--2---:R-:W-:Y:S02]  /*0690*/  @P1 SHF.L.W.U32.HI R0, R3, R4.reuse, R0 ;  /* 0x0000000403001219 */ /* 0x084fe40000010e00 */
[----:B---3--:R-:W-:Y:S02]  /*06a0*/  @P1 SHF.L.W.U32.HI R3, R2, R4, R3 ;  /* 0x0000000402031219 */ /* 0x008fe40000010e03 */
[----:B------:R-:W-:Y:S02]  /*06b0*/  ISETP.GE.AND P1, PT, R15, RZ, PT ;  /* 0x000000ff0f00720c */ /* 0x000fe40003f26270 */
[C---:B------:R-:W-:Y:S02]  /*06c0*/  SHF.L.W.U32.HI R4, R3.reuse, 0x2, R0 ;  /* 0x0000000203047819 */ /* 0x040fe40000010e00 */
[----:B------:R-:W-:Y:S02]  /*06d0*/  SHF.L.U32 R3, R3, 0x2, RZ ;  /* 0x0000000203037819 */ /* 0x000fe400000006ff */
[----:B------:R-:W-:-:S02]  /*06e0*/  SHF.R.S32.HI R5, RZ, 0x1f, R4 ;  /* 0x0000001fff057819 */ /* 0x000fc40000011404 */
[----:B0-----:R-:W-:Y:S02]  /*06f0*/  LOP3.LUT R6, R4, R15, RZ, 0x3c, !PT ;  /* 0x0000000f04067212 */ /* 0x001fe400078e3cff */
[C---:B------:R-:W-:Y:S02]  /*0700*/  LOP3.LUT R2, R5.reuse, R3, RZ, 0x3c, !PT ;  /* 0x0000000305027212 */ /* 0x040fe400078e3cff */
[----:B------:R-:W-:Y:S02]  /*0710*/  LOP3.LUT R3, R5, R4, RZ, 0x3c, !PT ;  /* 0x0000000405037212 */ /* 0x000fe400078e3cff */
[----:B------:R-:W-:Y:S02]  /*0720*/  SHF.R.U32.HI R5, RZ, 0x1e, R0 ;  /* 0x0000001eff057819 */ /* 0x000fe40000011600 */
[----:B------:R-:W-:Y:S02]  /*0730*/  ISETP.GE.AND P2, PT, R6, RZ, PT ;  /* 0x000000ff0600720c */ /* 0x000fe40003f46270 */
[----:B------:R-:W0:Y:S01]  /*0740*/  I2F.F64.S64 R2, R2 ;  /* 0x0000000200027312 */ /* 0x000e220000301c00 */
[----:B------:R-:W-:-:S05]  /*0750*/  LEA.HI R0, R4, R5, RZ, 0x1 ;  /* 0x0000000504007211 */ /* 0x000fca00078f08ff */
[----:B------:R-:W-:-:S04]  /*0760*/  IMAD.MOV R4, RZ, RZ, -R0 ;  /* 0x000000ffff047224 */ /* 0x000fc800078e0a00 */
[----:B------:R-:W-:Y:S01]  /*0770*/  @!P1 IMAD.MOV.U32 R0, RZ, RZ, R4 ;  /* 0x000000ffff009224 */ /* 0x000fe200078e0004 */
[----:B0-----:R-:W-:-:S10]  /*0780*/  DMUL R20, R2, UR4 ;  /* 0x0000000402147c28 */ /* 0x001fd40008000000 */
[----:B------:R-:W0:Y:S02]  /*0790*/  F2F.F32.F64 R20, R20 ;  /* 0x0000001400147310 */ /* 0x000e240000301000 */
[----:B0-----:R-:W-:-:S07]  /*07a0*/  FSEL R2, -R20, R20, !P2 ;  /* 0x0000001414027208 */ /* 0x001fce0005000100 */
.L_x_5:
[----:B------:R-:W-:Y:S05]  /*07b0*/  BSYNC.RECONVERGENT B0 ;  /* 0x0000000000007941 */ /* 0x000fea0003800200 */
.L_x_4:
[----:B------:R-:W-:Y:S01]  /*07c0*/  MOV R4, 0x37cbac00 ;  /* 0x37cbac0000047802 */ /* 0x000fe20000000f00 */
[----:B------:R-:W-:Y:S01]  /*07d0*/  FMUL R3, R2, R2 ;  /* 0x0000000202037220 */ /* 0x000fe20000400000 */
[C---:B------:R-:W-:Y:S01]  /*07e0*/  LOP3.LUT R5, R0.reuse, 0x1, RZ, 0xc0, !PT ;  /* 0x0000000100057812 */ /* 0x040fe200078ec0ff */
[----:B------:R-:W-:Y:S02]  /*07f0*/  HFMA2 R17, -RZ, RZ, 1.541015625, -0.052001953125 ;  /* 0x3e2aaaa8ff117431 */ /* 0x000fe400000001ff */
[----:B------:R-:W-:Y:S02]  /*0800*/  IMAD.MOV.U32 R6, RZ, RZ, 0x3c0885e4 ;  /* 0x3c0885e4ff067424 */ /* 0x000fe400078e00ff */
[----:B------:R-:W-:Y:S01]  /*0810*/  FFMA R4, R3, R4, -0.0013887860113754868507 ;  /* 0xbab607ed03047423 */ /* 0x000fe20000000004 */
[----:B------:R-:W-:Y:S01]  /*0820*/  ISETP.NE.U32.AND P1, PT, R5, 0x1, PT ;  /* 0x000000010500780c */ /* 0x000fe20003f25070 */
[----:B------:R-:W-:Y:S01]  /*0830*/  VIADD R0, R0, 0x1 ;  /* 0x0000000100007836 */ /* 0x000fe20000000000 */
[----:B------:R-:W-:Y:S02]  /*0840*/  BSSY.RECONVERGENT B0, `(.L_x_7) ;  /* 0x000003f000007945 */ /* 0x000fe40003800200 */
[----:B------:R-:W-:-:S02]  /*0850*/  FSEL R4, R4, -0.00019574658654164522886, P1 ;  /* 0xb94d415304047808 */ /* 0x000fc40000800000 */
[----:B------:R-:W-:Y:S02]  /*0860*/  FSEL R6, R6, 0.041666727513074874878, !P1 ;  /* 0x3d2aaabb06067808 */ /* 0x000fe40004800000 */
[----:B------:R-:W-:Y:S02]  /*0870*/  LOP3.LUT P2, RZ, R0, 0x2, RZ, 0xc0, !PT ;  /* 0x0000000200ff7812 */ /* 0x000fe4000784c0ff */
[----:B------:R-:W-:Y:S01]  /*0880*/  FSEL R0, R2, 1, !P1 ;  /* 0x3f80000002007808 */ /* 0x000fe20004800000 */
[----:B------:R-:W-:Y:S01]  /*0890*/  FFMA R4, R3, R4, R6 ;  /* 0x0000000403047223 */ /* 0x000fe20000000006 */
[----:B------:R-:W-:-:S03]  /*08a0*/  FSEL R17, -R17, -0.4999999701976776123, !P1 ;  /* 0xbeffffff11117808 */ /* 0x000fc60004800100 */
[C---:B------:R-:W-:Y:S02]  /*08b0*/  FFMA R5, R3.reuse, R0, RZ ;  /* 0x0000000003057223 */ /* 0x040fe400000000ff */
[----:B------:R-:W-:-:S04]  /*08c0*/  FFMA R4, R3, R4, R17 ;  /* 0x0000000403047223 */ /* 0x000fc80000000011 */
[----:B------:R-:W-:-:S04]  /*08d0*/  FFMA R5, R5, R4, R0 ;  /* 0x0000000405057223 */ /* 0x000fc80000000000 */
[----:B------:R-:W-:Y:S01]  /*08e0*/  @P2 FADD R5, RZ, -R5 ;  /* 0x80000005ff052221 */ /* 0x000fe20000000000 */
[----:B------:R-:W-:Y:S06]  /*08f0*/  @!P0 BRA `(.L_x_8) ;  /* 0x0000000000cc8947 */ /* 0x000fec0003800000 */
[----:B------:R-:W-:-:S13]  /*0900*/  FSETP.NEU.AND P0, PT, |R15|, +INF , PT ;  /* 0x7f8000000f00780b */ /* 0x000fda0003f0d200 */
[----:B------:R-:W-:Y:S01]  /*0910*/  @!P0 FMUL R16, RZ, R15 ;  /* 0x0000000fff108220 */ /* 0x000fe20000400000 */
[----:B------:R-:W-:Y:S01]  /*0920*/  @!P0 IMAD.MOV.U32 R18, RZ, RZ, RZ ;  /* 0x000000ffff128224 */ /* 0x000fe200078e00ff */
[----:B------:R-:W-:Y:S06]  /*0930*/  @!P0 BRA `(.L_x_8) ;  /* 0x0000000000bc8947 */ /* 0x000fec0003800000 */
[----:B------:R-:W0:Y:S01]  /*0940*/  LDC.64 R2, c[0x4][RZ] ;  /* 0x01000000ff027b82 */ /* 0x000e220000000a00 */
[----:B------:R-:W-:Y:S01]  /*0950*/  IMAD.SHL.U32 R4, R15, 0x100, RZ ;  /* 0x000001000f047824 */ /* 0x000fe200078e00ff */
[----:B------:R-:W-:Y:S01]  /*0960*/  MOV R6, RZ ;  /* 0x000000ff00067202 */ /* 0x000fe20000000f00 */
[----:B------:R-:W-:Y:S01]  /*0970*/  IMAD.MOV.U32 R0, RZ, RZ, RZ ;  /* 0x000000ffff007224 */ /* 0x000fe200078e00ff */
[----:B------:R-:W-:Y:S02]  /*0980*/  UMOV UR4, URZ ;  /* 0x000000ff00047c82 */ /* 0x000fe40008000000 */
[----:B------:R-:W-:-:S07]  /*0990*/  LOP3.LUT R23, R4, 0x80000000, RZ, 0xfc, !PT ;  /* 0x8000000004177812 */ /* 0x000fce00078efcff */
.L_x_9:
[----:B0-----:R-:W-:-:S05]  /*09a0*/  IMAD.WIDE.U32 R18, R0, 0x4, R2 ;  /* 0x0000000400127825 */ /* 0x001fca00078e0002 */
[----:B------:R-:W2:Y:S01]  /*09b0*/  LDG.E.CONSTANT R16, desc[UR6][R18.64] ;  /* 0x0000000612107981 */ /* 0x000ea2000c1e9900 */
[C---:B-1----:R-:W-:Y:S01]  /*09c0*/  IMAD R4, R0.reuse, 0x4, R1 ;  /* 0x0000000400047824 */ /* 0x042fe200078e0201 */
[----:B------:R-:W-:-:S04]  /*09d0*/  IADD3 R0, PT, PT, R0, 0x1, RZ ;  /* 0x0000000100007810 */ /* 0x000fc80007ffe0ff */
[----:B------:R-:W-:Y:S01]  /*09e0*/  ISETP.NE.AND P0, PT, R0, 0x6, PT ;  /* 0x000000060000780c */ /* 0x000fe20003f05270 */
[----:B--2---:R-:W-:-:S03]  /*09f0*/  IMAD.WIDE.U32 R16, R16, R23, RZ ;  /* 0x0000001710107225 */ /* 0x004fc600078e00ff */
[----:B------:R-:W-:-:S04]  /*0a00*/  IADD3 R21, P1, PT, R16, R6, RZ ;  /* 0x0000000610157210 */ /* 0x000fc80007f3e0ff */
[----:B------:R-:W-:Y:S01]  /*0a10*/  IADD3.X R6, PT, PT, R17, UR4, RZ, P1, !PT ;  /* 0x0000000411067c10 */ /* 0x000fe20008ffe4ff */
[----:B------:R1:W-:Y:S04]  /*0a20*/  STL [R4], R21 ;  /* 0x0000001504007387 */ /* 0x0003e80000100800 */
[----:B------:R-:W-:Y:S05]  /*0a30*/  @P0 BRA `(.L_x_9) ;  /* 0xfffffffc00d80947 */ /* 0x000fea000383ffff */
[----:B-1----:R-:W-:Y:S01]  /*0a40*/  SHF.R.U32.HI R4, RZ, 0x17, R15 ;  /* 0x00000017ff047819 */ /* 0x002fe2000001160f */
        /* <DEDUP_REMOVED lines=11> */
[----:B------:R-:W-:Y:S01]  /*0b00*/  UMOV UR5, 0x3bf921fb ;  /* 0x3bf921fb00057882 */ /* 0x000fe20000000000 */
[----:B------:R-:W-:-:S02]  /*0b10*/  ISETP.GE.AND P1, PT, R15, RZ, PT ;  /* 0x000000ff0f00720c */ /* 0x000fc40003f26270 */
[-C--:B--2---:R-:W-:Y:S02]  /*0b20*/  @P0 SHF.L.W.U32.HI R0, R3, R4.reuse, R0 ;  /* 0x0000000403000219 */ /* 0x084fe40000010e00 */
[----:B---3--:R-:W-:-:S04]  /*0b30*/  @P0 SHF.L.W.U32.HI R3, R2, R4, R3 ;  /* 0x0000000402030219 */ /* 0x008fc80000010e03 */
[C---:B------:R-:W-:Y:S01]  /*0b40*/  SHF.L.W.U32.HI R2, R3.reuse, 0x2, R0 ;  /* 0x0000000203027819 */ /* 0x040fe20000010e00 */
[----:B------:R-:W-:-:S03]  /*0b50*/  IMAD.SHL.U32 R3, R3, 0x4, RZ ;  /* 0x0000000403037824 */ /* 0x000fc600078e00ff */
[----:B------:R-:W-:Y:S02]  /*0b60*/  SHF.R.S32.HI R4, RZ, 0x1f, R2 ;  /* 0x0000001fff047819 */ /* 0x000fe40000011402 */
[----:B------:R-:W-:Y:S02]  /*0b70*/  LOP3.LUT R15, R2, R15, RZ, 0x3c, !PT ;  /* 0x0000000f020f7212 */ /* 0x000fe400078e3cff */
[C---:B------:R-:W-:Y:S02]  /*0b80*/  LOP3.LUT R16, R4.reuse, R3, RZ, 0x3c, !PT ;  /* 0x0000000304107212 */ /* 0x040fe400078e3cff */
[----:B------:R-:W-:Y:S02]  /*0b90*/  LOP3.LUT R17, R4, R2, RZ, 0x3c, !PT ;  /* 0x0000000204117212 */ /* 0x000fe400078e3cff */
[----:B------:R-:W-:Y:S02]  /*0ba0*/  SHF.R.U32.HI R3, RZ, 0x1e, R0 ;  /* 0x0000001eff037819 */ /* 0x000fe40000011600 */
[----:B------:R-:W-:-:S02]  /*0bb0*/  ISETP.GE.AND P0, PT, R15, RZ, PT ;  /* 0x000000ff0f00720c */ /* 0x000fc40003f06270 */
[----:B------:R-:W1:Y:S01]  /*0bc0*/  I2F.F64.S64 R16, R16 ;  /* 0x0000001000107312 */ /* 0x000e620000301c00 */
[----:B------:R-:W-:-:S04]  /*0bd0*/  LEA.HI R18, R2, R3, RZ, 0x1 ;  /* 0x0000000302127211 */ /* 0x000fc800078f08ff */
[----:B------:R-:W-:-:S05]  /*0be0*/  IADD3 R0, PT, PT, -R18, RZ, RZ ;  /* 0x000000ff12007210 */ /* 0x000fca0007ffe1ff */
[----:B------:R-:W-:Y:S01]  /*0bf0*/  @!P1 IMAD.MOV.U32 R18, RZ, RZ, R0 ;  /* 0x000000ffff129224 */ /* 0x000fe200078e0000 */
[----:B-1----:R-:W-:-:S10]  /*0c00*/  DMUL R20, R16, UR4 ;  /* 0x0000000410147c28 */ /* 0x002fd40008000000 */
[----:B------:R-:W1:Y:S02]  /*0c10*/  F2F.F32.F64 R20, R20 ;  /* 0x0000001400147310 */ /* 0x000e640000301000 */
[----:B01----:R-:W-:-:S07]  /*0c20*/  FSEL R16, -R20, R20, !P0 ;  /* 0x0000001414107208 */ /* 0x003fce0004000100 */
.L_x_8:
[----:B------:R-:W-:Y:S05]  /*0c30*/  BSYNC.RECONVERGENT B0 ;  /* 0x0000000000007941 */ /* 0x000fea0003800200 */
.L_x_7:
[----:B------:R-:W-:Y:S01]  /*0c40*/  VIADD R0, R14, 0x1800000 ;  /* 0x018000000e007836 */ /* 0x000fe20000000000 */
[----:B------:R-:W-:Y:S04]  /*0c50*/  BSSY.RECONVERGENT B0, `(.L_x_10) ;  /* 0x000000d000007945 */ /* 0x000fe80003800200 */
[----:B------:R-:W-:-:S04]  /*0c60*/  LOP3.LUT R0, R0, 0x7f800000, RZ, 0xc0, !PT ;  /* 0x7f80000000007812 */ /* 0x000fc800078ec0ff */
[----:B------:R-:W-:-:S13]  /*0c70*/  ISETP.GT.U32.AND P0, PT, R0, 0x1ffffff, PT ;  /* 0x01ffffff0000780c */ /* 0x000fda0003f04070 */
[----:B------:R-:W-:Y:S05]  /*0c80*/  @P0 BRA `(.L_x_11) ;  /* 0x0000000000140947 */ /* 0x000fea0003800000 */
[----:B------:R-:W-:Y:S02]  /*0c90*/  MOV R0, R14 ;  /* 0x0000000e00007202 */ /* 0x000fe40000000f00 */
[----:B------:R-:W-:-:S07]  /*0ca0*/  MOV R4, 0xcc0 ;  /* 0x00000cc000047802 */ /* 0x000fce0000000f00 */
[----:B------:R-:W-:Y:S05]  /*0cb0*/  CALL.REL.NOINC `($__internal_0_$__cuda_sm20_rcp_rn_f32_slowpath) ;  /* 0x0000000000d07944 */ /* 0x000fea0003c00000 */
[----:B------:R-:W-:Y:S01]  /*0cc0*/  IMAD.MOV.U32 R2, RZ, RZ, R0 ;  /* 0x000000ffff027224 */ /* 0x000fe200078e0000 */
[----:B------:R-:W-:Y:S06]  /*0cd0*/  BRA `(.L_x_12) ;  /* 0x0000000000107947 */ /* 0x000fec0003800000 */
.L_x_11:
[----:B------:R-:W0:Y:S02]  /*0ce0*/  MUFU.RCP R3, R14 ;  /* 0x0000000e00037308 */ /* 0x000e240000001000 */
[----:B0-----:R-:W-:-:S04]  /*0cf0*/  FFMA R0, R3, R14, -1 ;  /* 0xbf80000003007423 */ /* 0x001fc8000000000e */
[----:B------:R-:W-:-:S04]  /*0d00*/  FADD.FTZ R0, -R0, -RZ ;  /* 0x800000ff00007221 */ /* 0x000fc80000010100 */
[----:B------:R-:W-:-:S07]  /*0d10*/  FFMA R2, R3, R0, R3 ;  /* 0x0000000003027223 */ /* 0x000fce0000000003 */
.L_x_12:
[----:B------:R-:W-:Y:S05]  /*0d20*/  BSYNC.RECONVERGENT B0 ;  /* 0x0000000000007941 */ /* 0x000fea0003800200 */
.L_x_10:
[----:B------:R-:W0:Y:S08]  /*0d30*/  LDC.64 R14, c[0x0][0x3a0] ;  /* 0x0000e800ff0e7b82 */ /* 0x000e300000000a00 */
[----:B------:R-:W1:Y:S01]  /*0d40*/  LDC.64 R20, c[0x0][0x3a8] ;  /* 0x0000ea00ff147b82 */ /* 0x000e620000000a00 */
[----:B------:R-:W-:Y:S01]  /*0d50*/  LOP3.LUT R0, R18, 0x1, RZ, 0xc0, !PT ;  /* 0x0000000112007812 */ /* 0x000fe200078ec0ff */
[----:B------:R-:W-:-:S02]  /*0d60*/  IMAD.MOV.U32 R6, RZ, RZ, 0x37cbac00 ;  /* 0x37cbac00ff067424 */ /* 0x000fc400078e00ff */
[----:B------:R-:W-:Y:S01]  /*0d70*/  FMUL R17, R16, R16 ;  /* 0x0000001010117220 */ /* 0x000fe20000400000 */
[----:B------:R-:W2:Y:S01]  /*0d80*/  LDCU UR4, c[0x0][0x384] ;  /* 0x00007080ff0477ac */ /* 0x000ea20008000800 */
[----:B0-----:R-:W-:-:S05]  /*0d90*/  IMAD.WIDE.U32 R14, R7, 0x4, R14 ;  /* 0x00000004070e7825 */ /* 0x001fca00078e000e */
[----:B------:R0:W3:Y:S01]  /*0da0*/  LDG.E R3, desc[UR6][R14.64] ;  /* 0x000000060e037981 */ /* 0x0000e2000c1e1900 */
[----:B-1----:R-:W-:-:S05]  /*0db0*/  IMAD.WIDE.U32 R20, R7, 0x4, R20 ;  /* 0x0000000407147825 */ /* 0x002fca00078e0014 */
[----:B------:R-:W4:Y:S01]  /*0dc0*/  LDG.E R4, desc[UR6][R20.64] ;  /* 0x0000000614047981 */ /* 0x000f22000c1e1900 */
[----:B------:R-:W-:Y:S01]  /*0dd0*/  ISETP.NE.U32.AND P0, PT, R0, 0x1, PT ;  /* 0x000000010000780c */ /* 0x000fe20003f05070 */
[----:B------:R-:W-:Y:S02]  /*0de0*/  HFMA2 R0, -RZ, RZ, 1.0078125, -8.98838043212890625e-05 ;  /* 0x3c0885e4ff007431 */ /* 0x000fe400000001ff */
[----:B------:R-:W-:Y:S01]  /*0df0*/  FFMA R6, R17, R6, -0.0013887860113754868507 ;  /* 0xbab607ed11067423 */ /* 0x000fe20000000006 */
[----:B------:R-:W-:-:S04]  /*0e00*/  IMAD.MOV.U32 R19, RZ, RZ, 0x3e2aaaa8 ;  /* 0x3e2aaaa8ff137424 */ /* 0x000fc800078e00ff */
[----:B------:R-:W-:Y:S02]  /*0e10*/  FSEL R6, R6, -0.00019574658654164522886, !P0 ;  /* 0xb94d415306067808 */ /* 0x000fe40004000000 */
[----:B------:R-:W-:Y:S02]  /*0e20*/  FSEL R0, R0, 0.041666727513074874878, P0 ;  /* 0x3d2aaabb00007808 */ /* 0x000fe40000000000 */
[----:B0-----:R-:W-:Y:S02]  /*0e30*/  FSEL R14, -R19, -0.4999999701976776123, P0 ;  /* 0xbeffffff130e7808 */ /* 0x001fe40000000100 */
[----:B------:R-:W-:Y:S01]  /*0e40*/  LOP3.LUT P1, RZ, R18, 0x2, RZ, 0xc0, !PT ;  /* 0x0000000212ff7812 */ /* 0x000fe2000782c0ff */
[----:B------:R-:W-:Y:S01]  /*0e50*/  FFMA R6, R17, R6, R0 ;  /* 0x0000000611067223 */ /* 0x000fe20000000000 */
[----:B------:R-:W-:Y:S01]  /*0e60*/  FSEL R0, R16, 1, P0 ;  /* 0x3f80000010007808 */ /* 0x000fe20000000000 */
[----:B------:R-:W-:Y:S02]  /*0e70*/  VIADD R7, R7, 0x1 ;  /* 0x0000000107077836 */ /* 0x000fe40000000000 */
[----:B------:R-:W-:-:S02]  /*0e80*/  FFMA R6, R17, R6, R14 ;  /* 0x0000000611067223 */ /* 0x000fc4000000000e */
[----:B------:R-:W-:Y:S01]  /*0e90*/  FFMA R17, R17, R0, RZ ;  /* 0x0000000011117223 */ /* 0x000fe200000000ff */
[----:B--2---:R-:W-:-:S03]  /*0ea0*/  ISETP.NE.AND P0, PT, R7, UR4, PT ;  /* 0x0000000407007c0c */ /* 0x004fc6000bf05270 */
[----:B------:R-:W-:Y:S01]  /*0eb0*/  FFMA R17, R17, R6, R0 ;  /* 0x0000000611117223 */ /* 0x000fe20000000000 */
[----:B------:R-:W-:-:S03]  /*0ec0*/  FMUL R5, R5, R2 ;  /* 0x0000000205057220 */ /* 0x000fc60000400000 */
[----:B------:R-:W-:-:S04]  /*0ed0*/  @P1 FADD R17, RZ, -R17 ;  /* 0x80000011ff111221 */ /* 0x000fc80000000000 */
[----:B------:R-:W-:Y:S01]  /*0ee0*/  FMUL R2, R17, R2 ;  /* 0x0000000211027220 */ /* 0x000fe20000400000 */
[----:B---3--:R-:W-:-:S03]  /*0ef0*/  FFMA R15, R5, R3, R12 ;  /* 0x00000003050f7223 */ /* 0x008fc6000000000c */
[C---:B------:R-:W-:Y:S01]  /*0f00*/  FFMA R11, R2.reuse, R3, R11 ;  /* 0x00000003020b7223 */ /* 0x040fe2000000000b */
[----:B----4-:R-:W-:-:S03]  /*0f10*/  FFMA R12, R2, -R4, R15 ;  /* 0x80000004020c7223 */ /* 0x010fc6000000000f */
[----:B------:R-:W-:Y:S01]  /*0f20*/  FFMA R11, R5, R4, R11 ;  /* 0x00000004050b7223 */ /* 0x000fe2000000000b */
[----:B------:R-:W-:Y:S06]  /*0f30*/  @P0 BRA `(.L_x_13) ;  /* 0xfffffff0009c0947 */ /* 0x000fec000383ffff */
.L_x_0:
[----:B------:R-:W0:Y:S08]  /*0f40*/  LDC.64 R2, c[0x0][0x3d0] ;  /* 0x0000f400ff027b82 */ /* 0x000e300000000a00 */
[----:B------:R-:W1:Y:S01]  /*0f50*/  LDC.64 R4, c[0x0][0x3d8] ;  /* 0x0000f600ff047b82 */ /* 0x000e620000000a00 */
[----:B0-----:R-:W-:-:S05]  /*0f60*/  IMAD.WIDE.U32 R2, R13, 0x4, R2 ;  /* 0x000000040d027825 */ /* 0x001fca00078e0002 */
[----:B------:R-:W2:Y:S01]  /*0f70*/  LDG.E R7, desc[UR6][R2.64] ;  /* 0x0000000602077981 */ /* 0x000ea2000c1e1900 */
[----:B-1----:R-:W-:-:S04]  /*0f80*/  IMAD.WIDE.U32 R4, R13, 0x4, R4 ;  /* 0x000000040d047825 */ /* 0x002fc800078e0004 */
[----:B--2---:R-:W-:-:S05]  /*0f90*/  FADD R7, R7, R12 ;  /* 0x0000000c07077221 */ /* 0x004fca0000000000 */
[----:B------:R-:W-:Y:S04]  /*0fa0*/  STG.E desc[UR6][R2.64], R7 ;  /* 0x0000000702007986 */ /* 0x000fe8000c101906 */
[----:B------:R-:W2:Y:S02]  /*0fb0*/  LDG.E R0, desc[UR6][R4.64] ;  /* 0x0000000604007981 */ /* 0x000ea4000c1e1900 */
[----:B--2---:R-:W-:-:S05]  /*0fc0*/  FADD R11, R0, R11 ;  /* 0x0000000b000b7221 */ /* 0x004fca0000000000 */
[----:B------:R-:W-:Y:S01]  /*0fd0*/  STG.E desc[UR6][R4.64], R11 ;  /* 0x0000000b04007986 */ /* 0x000fe2000c101906 */
[----:B------:R-:W-:Y:S06]  /*0fe0*/  BAR.SYNC.DEFER_BLOCKING 0x0 ;  /* 0x0000000000007b1d */ /* 0x000fec0000010000 */
[----:B------:R-:W-:Y:S05]  /*0ff0*/  EXIT ;  /* 0x000000000000794d */ /* 0x000fea0003800000 */
        .weak           $__internal_0_$__cuda_sm20_rcp_rn_f32_slowpath
        .type           $__internal_0_$__cuda_sm20_rcp_rn_f32_slowpath,@function
        .size           $__internal_0_$__cuda_sm20_rcp_rn_f32_slowpath,($__internal_1_$__cuda_sm20_sqrt_rn_f32_slowpath - $__internal_0_$__cuda_sm20_rcp_rn_f32_slowpath)
$__internal_0_$__cuda_sm20_rcp_rn_f32_slowpath:
[----:B------:R-:W-:Y:S01]  /*1000*/  SHF.L.U32 R2, R0, 0x1, RZ ;  /* 0x0000000100027819 */ /* 0x000fe200000006ff */
[----:B------:R-:W-:Y:S03]  /*1010*/  BSSY.RECONVERGENT B1, `(.L_x_14) ;  /* 0x0000030000017945 */ /* 0x000fe60003800200 */
[----:B------:R-:W-:-:S04]  /*1020*/  SHF.R.U32.HI R2, RZ, 0x18, R2 ;  /* 0x00000018ff027819 */ /* 0x000fc80000011602 */
[----:B------:R-:W-:-:S13]  /*1030*/  ISETP.NE.U32.AND P0, PT, R2, RZ, PT ;  /* 0x000000ff0200720c */ /* 0x000fda0003f05070 */
[----:B------:R-:W-:Y:S05]  /*1040*/  @P0 BRA `(.L_x_15) ;  /* 0x0000000000280947 */ /* 0x000fea0003800000 */
[----:B------:R-:W-:-:S05]  /*1050*/  IMAD.SHL.U32 R2, R0, 0x2, RZ ;  /* 0x0000000200027824 */ /* 0x000fca00078e00ff */
[----:B------:R-:W-:-:S13]  /*1060*/  ISETP.NE.AND P0, PT, R2, RZ, PT ;  /* 0x000000ff0200720c */ /* 0x000fda0003f05270 */
[----:B------:R-:W-:Y:S01]  /*1070*/  @P0 FFMA R6, R0, 1.84467440737095516160e+19, RZ ;  /* 0x5f80000000060823 */ /* 0x000fe200000000ff */
[----:B------:R-:W-:Y:S08]  /*1080*/  @!P0 MUFU.RCP R3, R0 ;  /* 0x0000000000038308 */ /* 0x000ff00000001000 */
[----:B------:R-:W0:Y:S02]  /*1090*/  @P0 MUFU.RCP R15, R6 ;  /* 0x00000006000f0308 */ /* 0x000e240000001000 */
[----:B0-----:R-:W-:-:S04]  /*10a0*/  @P0 FFMA R2, R6, R15, -1 ;  /* 0xbf80000006020423 */ /* 0x001fc8000000000f */
[----:B------:R-:W-:-:S04]  /*10b0*/  @P0 FADD.FTZ R2, -R2, -RZ ;  /* 0x800000ff02020221 */ /* 0x000fc80000010100 */
[----:B------:R-:W-:-:S04]  /*10c0*/  @P0 FFMA R2, R15, R2, R15 ;  /* 0x000000020f020223 */ /* 0x000fc8000000000f */
[----:B------:R-:W-:Y:S01]  /*10d0*/  @P0 FFMA R3, R2, 1.84467440737095516160e+19, RZ ;  /* 0x5f80000002030823 */ /* 0x000fe200000000ff */
[----:B------:R-:W-:Y:S06]  /*10e0*/  BRA `(.L_x_16) ;  /* 0x0000000000887947 */ /* 0x000fec0003800000 */
.L_x_15:
[----:B------:R-:W-:-:S04]  /*10f0*/  IADD3 R20, PT, PT, R2, -0xfd, RZ ;  /* 0xffffff0302147810 */ /* 0x000fc80007ffe0ff */
[----:B------:R-:W-:-:S13]  /*1100*/  ISETP.GT.U32.AND P0, PT, R20, 0x1, PT ;  /* 0x000000011400780c */ /* 0x000fda0003f04070 */
[----:B------:R-:W-:Y:S05]  /*1110*/  @P0 BRA `(.L_x_17) ;  /* 0x0000000000780947 */ /* 0x000fea0003800000 */
[----:B------:R-:W-:Y:S01]  /*1120*/  LOP3.LUT R3, R0, 0x7fffff, RZ, 0xc0, !PT ;  /* 0x007fffff00037812 */ /* 0x000fe200078ec0ff */
[----:B------:R-:W-:-:S03]  /*1130*/  IMAD.MOV.U32 R17, RZ, RZ, 0x3 ;  /* 0x00000003ff117424 */ /* 0x000fc600078e00ff */
[----:B------:R-:W-:Y:S02]  /*1140*/  LOP3.LUT R3, R3, 0x3f800000, RZ, 0xfc, !PT ;  /* 0x3f80000003037812 */ /* 0x000fe400078efcff */
[----:B------:R-:W-:Y:S02]  /*1150*/  SHF.L.U32 R17, R17, R20, RZ ;  /* 0x0000001411117219 */ /* 0x000fe400000006ff */
[----:B------:R-:W0:Y:S02]  /*1160*/  MUFU.RCP R6, R3 ;  /* 0x0000000300067308 */ /* 0x000e240000001000 */
[----:B0-----:R-:W-:-:S04]  /*1170*/  FFMA R14, R3, R6, -1 ;  /* 0xbf800000030e7423 */ /* 0x001fc80000000006 */
[----:B------:R-:W-:-:S04]  /*1180*/  FADD.FTZ R15, -R14, -RZ ;  /* 0x800000ff0e0f7221 */ /* 0x000fc80000010100 */
[CCC-:B------:R-:W-:Y:S01]  /*1190*/  FFMA.RM R14, R6.reuse, R15.reuse, R6.reuse ;  /* 0x0000000f060e7223 */ /* 0x1c0fe20000004006 */
[----:B------:R-:W-:-:S04]  /*11a0*/  FFMA.RP R15, R6, R15, R6 ;  /* 0x0000000f060f7223 */ /* 0x000fc80000008006 */
[C---:B------:R-:W-:Y:S02]  /*11b0*/  LOP3.LUT R6, R14.reuse, 0x7fffff, RZ, 0xc0, !PT ;  /* 0x007fffff0e067812 */ /* 0x040fe400078ec0ff */
[----:B------:R-:W-:Y:S02]  /*11c0*/  FSETP.NEU.FTZ.AND P0, PT, R14, R15, PT ;  /* 0x0000000f0e00720b */ /* 0x000fe40003f1d000 */
[----:B------:R-:W-:Y:S02]  /*11d0*/  LOP3.LUT R6, R6, 0x800000, RZ, 0xfc, !PT ;  /* 0x0080000006067812 */ /* 0x000fe400078efcff */
[----:B------:R-:W-:Y:S02]  /*11e0*/  SEL R14, RZ, 0xffffffff, !P0 ;  /* 0xffffffffff0e7807 */ /* 0x000fe40004000000 */
[----:B------:R-:W-:Y:S02]  /*11f0*/  LOP3.LUT R17, R17, R6, RZ, 0xc0, !PT ;  /* 0x0000000611117212 */ /* 0x000fe400078ec0ff */
[----:B------:R-:W-:-:S02]  /*1200*/  IADD3 R3, PT, PT, -R14, RZ, RZ ;  /* 0x000000ff0e037210 */ /* 0x000fc40007ffe1ff */
[-C--:B------:R-:W-:Y:S02]  /*1210*/  SHF.R.U32.HI R17, RZ, R20.reuse, R17 ;  /* 0x00000014ff117219 */ /* 0x080fe40000011611 */
[----:B------:R-:W-:Y:S02]  /*1220*/  LOP3.LUT P1, RZ, R3, R20, R6, 0xf8, !PT ;  /* 0x0000001403ff7212 */ /* 0x000fe4000782f806 */
[C---:B------:R-:W-:Y:S02]  /*1230*/  LOP3.LUT P0, RZ, R17.reuse, 0x1, RZ, 0xc0, !PT ;  /* 0x0000000111ff7812 */ /* 0x040fe4000780c0ff */
[----:B------:R-:W-:-:S04]  /*1240*/  LOP3.LUT P2, RZ, R17, 0x2, RZ, 0xc0, !PT ;  /* 0x0000000211ff7812 */ /* 0x000fc8000784c0ff */
[----:B------:R-:W-:Y:S02]  /*1250*/  PLOP3.LUT P0, PT, P0, P1, P2, 0xe0, 0x0 ;  /* 0x000000000000781c */ /* 0x000fe40000703c20 */
[----:B------:R-:W-:Y:S02]  /*1260*/  LOP3.LUT P1, RZ, R0, 0x7fffff, RZ, 0xc0, !PT ;  /* 0x007fffff00ff7812 */ /* 0x000fe4000782c0ff */
[----:B------:R-:W-:-:S05]  /*1270*/  SEL R3, RZ, 0x1, !P0 ;  /* 0x00000001ff037807 */ /* 0x000fca0004000000 */
[----:B------:R-:W-:-:S05]  /*1280*/  IMAD.MOV R3, RZ, RZ, -R3 ;  /* 0x000000ffff037224 */ /* 0x000fca00078e0a03 */
[----:B------:R-:W-:Y:S02]  /*1290*/  ISETP.GE.AND P0, PT, R3, RZ, PT ;  /* 0x000000ff0300720c */ /* 0x000fe40003f06270 */
[----:B------:R-:W-:-:S04]  /*12a0*/  IADD3 R3, PT, PT, R2, -0xfc, RZ ;  /* 0xffffff0402037810 */ /* 0x000fc80007ffe0ff */
[----:B------:R-:W-:-:S07]  /*12b0*/  SHF.R.U32.HI R3, RZ, R3, R6 ;  /* 0x00000003ff037219 */ /* 0x000fce0000011606 */
[----:B------:R-:W-:-:S05]  /*12c0*/  @!P0 VIADD R3, R3, 0x1 ;  /* 0x0000000103038836 */ /* 0x000fca0000000000 */
[----:B------:R-:W-:-:S04]  /*12d0*/  @!P1 SHF.L.U32 R3, R3, 0x1, RZ ;  /* 0x0000000103039819 */ /* 0x000fc800000006ff */
[----:B------:R-:W-:Y:S01]  /*12e0*/  LOP3.LUT R3, R3, 0x80000000, R0, 0xf8, !PT ;  /* 0x8000000003037812 */ /* 0x000fe200078ef800 */
[----:B------:R-:W-:Y:S06]  /*12f0*/  BRA `(.L_x_16) ;  /* 0x0000000000047947 */ /* 0x000fec0003800000 */
.L_x_17:
[----:B------:R0:W1:Y:S02]  /*1300*/  MUFU.RCP R3, R0 ;  /* 0x0000000000037308 */ /* 0x0000640000001000 */
.L_x_16:
[----:B------:R-:W-:Y:S05]  /*1310*/  BSYNC.RECONVERGENT B1 ;  /* 0x0000000000017941 */ /* 0x000fea0003800200 */
.L_x_14:
[----:B01----:R-:W-:Y:S01]  /*1320*/  IMAD.MOV.U32 R0, RZ, RZ, R3 ;  /* 0x000000ffff007224 */ /* 0x003fe200078e0003 */
[----:B------:R-:W-:Y:S01]  /*1330*/  MOV R2, R4 ;  /* 0x0000000400027202 */ /* 0x000fe20000000f00 */
[----:B------:R-:W-:-:S04]  /*1340*/  IMAD.MOV.U32 R3, RZ, RZ, 0x0 ;  /* 0x00000000ff037424 */ /* 0x000fc800078e00ff */
[----:B------:R-:W-:Y:S05]  /*1350*/  RET.REL.NODEC R2 `(_Z10PropFw2D_ffiPKfS0_S0_S0_S0_iS0_S0_S0_PfS1_) ;  /* 0xffffffec02287950 */ /* 0x000fea0003c3ffff */
        .weak           $__internal_1_$__cuda_sm20_sqrt_rn_f32_slowpath
        .type           $__internal_1_$__cuda_sm20_sqrt_rn_f32_slowpath,@function
        .size           $__internal_1_$__cuda_sm20_sqrt_rn_f32_slowpath,(.L_x_108 - $__internal_1_$__cuda_sm20_sqrt_rn_f32_slowpath)
$__internal_1_$__cuda_sm20_sqrt_rn_f32_slowpath:
[----:B------:R-:W-:-:S13]  /*1360*/  LOP3.LUT P0, RZ, R17, 0x7fffffff, RZ, 0xc0, !PT ;  /* 0x7fffffff11ff7812 */ /* 0x000fda000780c0ff */
[----:B------:R-:W-:Y:S01]  /*1370*/  @!P0 MOV R2, R17 ;  /* 0x0000001100028202 */ /* 0x000fe20000000f00 */
[----:B------:R-:W-:Y:S06]  /*1380*/  @!P0 BRA `(.L_x_18) ;  /* 0x0000000000448947 */ /* 0x000fec0003800000 */
[----:B------:R-:W-:Y:S01]  /*1390*/  FSETP.GEU.FTZ.AND P0, PT, R17, RZ, PT ;  /* 0x000000ff1100720b */ /* 0x000fe20003f1e000 */
[----:B------:R-:W-:-:S12]  /*13a0*/  IMAD.MOV.U32 R0, RZ, RZ, R17 ;  /* 0x000000ffff007224 */ /* 0x000fd800078e0011 */
[----:B------:R-:W-:Y:S01]  /*13b0*/  @!P0 MOV R2, 0x7fffffff ;  /* 0x7fffffff00028802 */ /* 0x000fe20000000f00 */
[----:B------:R-:W-:Y:S06]  /*13c0*/  @!P0 BRA `(.L_x_18) ;  /* 0x0000000000348947 */ /* 0x000fec0003800000 */
[----:B------:R-:W-:-:S13]  /*13d0*/  FSETP.GTU.FTZ.AND P0, PT, |R0|, +INF , PT ;  /* 0x7f8000000000780b */ /* 0x000fda0003f1c200 */
[----:B------:R-:W-:Y:S01]  /*13e0*/  @P0 FADD.FTZ R2, R0, 1 ;  /* 0x3f80000000020421 */ /* 0x000fe20000010000 */
[----:B------:R-:W-:Y:S06]  /*13f0*/  @P0 BRA `(.L_x_18) ;  /* 0x0000000000280947 */ /* 0x000fec0003800000 */
[----:B------:R-:W-:-:S13]  /*1400*/  FSETP.NEU.FTZ.AND P0, PT, |R0|, +INF , PT ;  /* 0x7f8000000000780b */ /* 0x000fda0003f1d200 */
[----:B------:R-:W-:-:S04]  /*1410*/  @P0 FFMA R3, R0, 1.84467440737095516160e+19, RZ ;  /* 0x5f80000000030823 */ /* 0x000fc800000000ff */
[----:B------:R-:W0:Y:S02]  /*1420*/  @P0 MUFU.RSQ R2, R3 ;  /* 0x0000000300020308 */ /* 0x000e240000001400 */
[----:B0-----:R-:W-:Y:S01]  /*1430*/  @P0 FMUL.FTZ R4, R3, R2 ;  /* 0x0000000203040220 */ /* 0x001fe20000410000 */
[----:B------:R-:W-:Y:S01]  /*1440*/  @P0 FMUL.FTZ R6, R2, 0.5 ;  /* 0x3f00000002060820 */ /* 0x000fe20000410000 */
[----:B------:R-:W-:Y:S02]  /*1450*/  @!P0 IMAD.MOV.U32 R2, RZ, RZ, R0 ;  /* 0x000000ffff028224 */ /* 0x000fe400078e0000 */
[----:B------:R-:W-:-:S04]  /*1460*/  @P0 FADD.FTZ R5, -R4, -RZ ;  /* 0x800000ff04050221 */ /* 0x000fc80000010100 */
[----:B------:R-:W-:-:S04]  /*1470*/  @P0 FFMA R5, R4, R5, R3 ;  /* 0x0000000504050223 */ /* 0x000fc80000000003 */
[----:B------:R-:W-:-:S04]  /*1480*/  @P0 FFMA R5, R5, R6, R4 ;  /* 0x0000000605050223 */ /* 0x000fc80000000004 */
[----:B------:R-:W-:-:S07]  /*1490*/  @P0 FMUL.FTZ R2, R5, 2.3283064365386962891e-10 ;  /* 0x2f80000005020820 */ /* 0x000fce0000410000 */
.L_x_18:
[----:B------:R-:W-:Y:S01]  /*14a0*/  HFMA2 R3, -RZ, RZ, 0, 0 ;  /* 0x00000000ff037431 */ /* 0x000fe200000001ff */
[----:B------:R-:W-:Y:S01]  /*14b0*/  MOV R14, R2 ;  /* 0x00000002000e7202 */ /* 0x000fe20000000f00 */
[----:B------:R-:W-:-:S04]  /*14c0*/  IMAD.MOV.U32 R2, RZ, RZ, R15 ;  /* 0x000000ffff027224 */ /* 0x000fc800078e000f */
[----:B------:R-:W-:Y:S05]  /*14d0*/  RET.REL.NODEC R2 `(_Z10PropFw2D_ffiPKfS0_S0_S0_S0_iS0_S0_S0_PfS1_) ;  /* 0xffffffe802c87950 */ /* 0x000fea0003c3ffff */
.L_x_19:
[----:B------:R-:W-:-:S00]  /*14e0*/  BRA `(.L_x_19) ;  /* 0xfffffffc00fc7947 */ /* 0x000fc0000383ffff */
[----:B------:R-:W-:-:S00]  /*14f0*/  NOP ;  /* 0x0000000000007918 */ /* 0x000fc00000000000 */
        /* <DEDUP_REMOVED lines=8> */
.L_x_108:


//--------------------- .text._Z9PropFw2D2diiPKdS0_S0_S0_S0_iiS0_S0_S0_PdS1_ --------------------------
	.section	.text._Z9PropFw2D2diiPKdS0_S0_S0_S0_iiS0_S0_S0_PdS1_,"ax",@progbits
	.align	128
        .global         _Z9PropFw2D2diiPKdS0_S0_S0_S0_iiS0_S0_S0_PdS1_
        .type           _Z9PropFw2D2diiPKdS0_S0_S0_S0_iiS0_S0_S0_PdS1_,@function
        .size           _Z9PropFw2D2diiPKdS0_S0_S0_S0_iiS0_S0_S0_PdS1_,(.L_x_111 - _Z9PropFw2D2diiPKdS0_S0_S0_S0_iiS0_S0_S0_PdS1_)
        .other          _Z9PropFw2D2diiPKdS0_S0_S0_S0_iiS0_S0_S0_PdS1_,@"STO_CUDA_ENTRY STV_DEFAULT"
_Z9PropFw2D2diiPKdS0_S0_S0_S0_iiS0_S0_S0_PdS1_:
.text._Z9PropFw2D2diiPKdS0_S0_S0_S0_iiS0_S0_S0_PdS1_:
[----:B------:R-:W0:Y:S01]  /*0000*/  LDC R1, c[0x0][0x37c] ;  /* 0x0000df00ff017b82 */ /* 0x000e220000000800 */
[----:B------:R-:W1:Y:S07]  /*0010*/  S2R R2, SR_TID.Y ;  /* 0x0000000000027919 */ /* 0x000e6e0000002200 */
[----:B------:R-:W2:Y:S01]  /*0020*/  LDC R0, c[0x0][0x360] ;  /* 0x0000d800ff007b82 */ /* 0x000ea20000000800 */
[----:B------:R-:W3:Y:S01]  /*0030*/  LDCU.64 UR8, c[0x0][0x3b8] ;  /* 0x00007700ff0877ac */ /* 0x000ee20008000a00 */
[----:B0-----:R-:W-:Y:S01]  /*0040*/  VIADD R1, R1, 0xffffffd8 ;  /* 0xffffffd801017836 */ /* 0x001fe20000000000 */
[----:B------:R-:W2:Y:S05]  /*0050*/  S2R R5, SR_TID.X ;  /* 0x0000000000057919 */ /* 0x000eaa0000002100 */
[----:B------:R-:W1:Y:S08]  /*0060*/  S2UR UR5, SR_CTAID.Y ;  /* 0x00000000000579c3 */ /* 0x000e700000002600 */
[----:B------:R-:W1:Y:S08]  /*0070*/  LDC R3, c[0x0][0x364] ;  /* 0x0000d900ff037b82 */ /* 0x000e700000000800 */
[----:B------:R-:W2:Y:S01]  /*0080*/  S2UR UR4, SR_CTAID.X ;  /* 0x00000000000479c3 */ /* 0x000ea20000002500 */
[----:B-1----:R-:W-:-:S05]  /*0090*/  IMAD R3, R3, UR5, R2 ;  /* 0x0000000503037c24 */ /* 0x002fca000f8e0202 */
[----:B---3--:R-:W-:Y:S01]  /*00a0*/  ISETP.GT.U32.AND P0, PT, R3, UR9, PT ;  /* 0x0000000903007c0c */ /* 0x008fe2000bf04070 */
[----:B--2---:R-:W-:-:S05]  /*00b0*/  IMAD R0, R0, UR4, R5 ;  /* 0x0000000400007c24 */ /* 0x004fca000f8e0205 */
[----:B------:R-:W-:-:S13]  /*00c0*/  ISETP.GT.U32.OR P0, PT, R0, UR8, P0 ;  /* 0x0000000800007c0c */ /* 0x000fda0008704470 */
[----:B------:R-:W-:Y:S05]  /*00d0*/  @P0 EXIT ;  /* 0x000000000000094d */ /* 0x000fea0003800000 */
[----:B------:R-:W0:Y:S01]  /*00e0*/  LDCU UR4, c[0x0][0x38c] ;  /* 0x00007180ff0477ac */ /* 0x000e220008000800 */
[----:B------:R-:W-:Y:S01]  /*00f0*/  IMAD R0, R0, UR9, R3 ;  /* 0x0000000900007c24 */ /* 0x000fe2000f8e0203 */
[----:B------:R-:W-:Y:S02]  /*0100*/  CS2R R2, SRZ ;  /* 0x0000000000027805 */ /* 0x000fe4000001ff00 */
[----:B------:R-:W-:Y:S01]  /*0110*/  CS2R R4, SRZ ;  /* 0x0000000000047805 */ /* 0x000fe2000001ff00 */
[----:B------:R-:W1:Y:S01]  /*0120*/  LDCU.64 UR6, c[0x0][0x358] ;  /* 0x00006b00ff0677ac */ /* 0x000e620008000a00 */
[----:B0-----:R-:W-:-:S09]  /*0130*/  UISETP.GE.AND UP0, UPT, UR4, 0x1, UPT ;  /* 0x000000010400788c */ /* 0x001fd2000bf06270 */
[----:B-1----:R-:W-:Y:S05]  /*0140*/  BRA.U !UP0, `(.L_x_20) ;  /* 0x0000000d084c7547 */ /* 0x002fea000b800000 */
[----:B------:R-:W0:Y:S01]  /*0150*/  LDC.64 R6, c[0x0][0x3c0] ;  /* 0x0000f000ff067b82 */ /* 0x000e220000000a00 */
[----:B------:R-:W1:Y:S01]  /*0160*/  LDCU.64 UR18, c[0x0][0x380] ;  /* 0x00007000ff1277ac */ /* 0x000e620008000a00 */
[----:B------:R-:W2:Y:S06]  /*0170*/  LDCU.64 UR16, c[0x0][0x390] ;  /* 0x00007200ff1077ac */ /* 0x000eac0008000a00 */
[----:B------:R-:W3:Y:S01]  /*0180*/  LDC.64 R8, c[0x0][0x3c8] ;  /* 0x0000f200ff087b82 */ /* 0x000ee20000000a00 */
[----:B------:R-:W4:Y:S01]  /*0190*/  LDCU.64 UR14, c[0x0][0x398] ;  /* 0x00007300ff0e77ac */ /* 0x000f220008000a00 */
[----:B------:R-:W0:Y:S06]  /*01a0*/  LDCU.64 UR12, c[0x0][0x3a0] ;  /* 0x00007400ff0c77ac */ /* 0x000e2c0008000a00 */
[----:B------:R-:W1:Y:S01]  /*01b0*/  LDC.64 R10, c[0x0][0x3d0] ;  /* 0x0000f400ff0a7b82 */ /* 0x000e620000000a00 */
[----:B------:R-:W0:Y:S01]  /*01c0*/  LDCU.64 UR10, c[0x0][0x3a8] ;  /* 0x00007500ff0a77ac */ /* 0x000e220008000a00 */
[----:B------:R-:W0:Y:S02]  /*01d0*/  LDCU.64 UR8, c[0x0][0x3b0] ;  /* 0x00007600ff0877ac */ /* 0x000e240008000a00 */
[C---:B0-----:R-:W-:Y:S01]  /*01e0*/  IMAD.WIDE.U32 R6, R0.reuse, 0x8, R6 ;  /* 0x0000000800067825 */ /* 0x041fe200078e0006 */
[----:B------:R-:W0:Y:S05]  /*01f0*/  LDCU.64 UR22, c[0x4][0x10] ;  /* 0x01000200ff1677ac */ /* 0x000e2a0008000a00 */
[----:B------:R-:W5:Y:S01]  /*0200*/  LDG.E.64 R6, desc[UR6][R6.64] ;  /* 0x0000000606067981 */ /* 0x000f62000c1e1b00 */
[----:B---3--:R-:W-:-:S06]  /*0210*/  IMAD.WIDE.U32 R8, R0, 0x8, R8 ;  /* 0x0000000800087825 */ /* 0x008fcc00078e0008 */
[----:B------:R-:W5:Y:S01]  /*0220*/  LDG.E.64 R8, desc[UR6][R8.64] ;  /* 0x0000000608087981 */ /* 0x000f62000c1e1b00 */
[----:B-1----:R-:W-:-:S06]  /*0230*/  IMAD.WIDE.U32 R10, R0, 0x8, R10 ;  /* 0x00000008000a7825 */ /* 0x002fcc00078e000a */
[----:B------:R-:W5:Y:S01]  /*0240*/  LDG.E.64 R10, desc[UR6][R10.64] ;  /* 0x000000060a0a7981 */ /* 0x000f62000c1e1b00 */
[----:B------:R-:W-:Y:S02]  /*0250*/  CS2R R4, SRZ ;  /* 0x0000000000047805 */ /* 0x000fe4000001ff00 */
[----:B------:R-:W-:Y:S01]  /*0260*/  CS2R R2, SRZ ;  /* 0x0000000000027805 */ /* 0x000fe2000001ff00 */
[----:B0-2-4-:R-:W-:-:S12]  /*0270*/  UIADD3 UR4, UPT, UPT, -UR4, URZ, URZ ;  /* 0x000000ff04047290 */ /* 0x015fd8000fffe1ff */
.L_x_31:
[----:B------:R-:W-:Y:S02]  /*0280*/  IMAD.U32 R20, RZ, RZ, UR14 ;  /* 0x0000000eff147e24 */ /* 0x000fe4000f8e00ff */
[----:B------:R-:W-:Y:S02]  /*0290*/  IMAD.U32 R21, RZ, RZ, UR15 ;  /* 0x0000000fff157e24 */ /* 0x000fe4000f8e00ff */
[----:B------:R-:W-:-:S03]  /*02a0*/  IMAD.U32 R18, RZ, RZ, UR16 ;  /* 0x00000010ff127e24 */ /* 0x000fc6000f8e00ff */
[----:B------:R-:W2:Y:S01]  /*02b0*/  LDG.E.64 R14, desc[UR6][R20.64] ;  /* 0x00000006140e7981 */ /* 0x000ea2000c1e1b00 */
[----:B------:R-:W-:Y:S02]  /*02c0*/  IMAD.U32 R19, RZ, RZ, UR17 ;  /* 0x00000011ff137e24 */ /* 0x000fe4000f8e00ff */
[----:B------:R-:W-:-:S03]  /*02d0*/  IMAD.U32 R22, RZ, RZ, UR12 ;  /* 0x0000000cff167e24 */ /* 0x000fc6000f8e00ff */
[----:B------:R0:W3:Y:S01]  /*02e0*/  LDG.E.64 R12, desc[UR6][R18.64] ;  /* 0x00000006120c7981 */ /* 0x0000e2000c1e1b00 */
[----:B------:R-:W-:-:S05]  /*02f0*/  IMAD.U32 R23, RZ, RZ, UR13 ;  /* 0x0000000dff177e24 */ /* 0x000fca000f8e00ff */
[----:B------:R-:W4:Y:S01]  /*0300*/  LDG.E.64 R16, desc[UR6][R22.64] ;  /* 0x0000000616107981 */ /* 0x000f22000c1e1b00 */
[----:B------:R-:W-:Y:S01]  /*0310*/  BSSY.RECONVERGENT B0, `(.L_x_21) ;  /* 0x0000019000007945 */ /* 0x000fe20003800200 */
[----:B0-----:R-:W-:Y:S02]  /*0320*/  IMAD.MOV.U32 R18, RZ, RZ, 0x0 ;  /* 0x00000000ff127424 */ /* 0x001fe400078e00ff */
[----:B------:R-:W-:Y:S01]  /*0330*/  IMAD.MOV.U32 R19, RZ, RZ, 0x3fd80000 ;  /* 0x3fd80000ff137424 */ /* 0x000fe200078e00ff */
[----:B--2--5:R-:W-:Y:S02]  /*0340*/  DADD R14, R8, -R14 ;  /* 0x00000000080e7229 */ /* 0x024fe4000000080e */
[----:B---3--:R-:W-:-:S06]  /*0350*/  DADD R12, R6, -R12 ;  /* 0x00000000060c7229 */ /* 0x008fcc000000080c */
[----:B------:R-:W-:Y:S02]  /*0360*/  DMUL R14, R14, R14 ;  /* 0x0000000e0e0e7228 */ /* 0x000fe40000000000 */
[----:B----4-:R-:W-:-:S06]  /*0370*/  DADD R16, R10, -R16 ;  /* 0x000000000a107229 */ /* 0x010fcc0000000810 */
[----:B------:R-:W-:-:S08]  /*0380*/  DFMA R14, R12, R12, R14 ;  /* 0x0000000c0c0e722b */ /* 0x000fd0000000000e */
[----:B------:R-:W-:-:S06]  /*0390*/  DFMA R16, R16, R16, R14 ;  /* 0x000000101010722b */ /* 0x000fcc000000000e */
[----:B------:R-:W0:Y:S04]  /*03a0*/  MUFU.RSQ64H R15, R17 ;  /* 0x00000011000f7308 */ /* 0x000e280000001c00 */
[----:B------:R-:W-:-:S05]  /*03b0*/  VIADD R14, R17, 0xfcb00000 ;  /* 0xfcb00000110e7836 */ /* 0x000fca0000000000 */
[----:B------:R-:W-:Y:S01]  /*03c0*/  ISETP.GE.U32.AND P0, PT, R14, 0x7ca00000, PT ;  /* 0x7ca000000e00780c */ /* 0x000fe20003f06070 */
[----:B0-----:R-:W-:-:S08]  /*03d0*/  DMUL R12, R14, R14 ;  /* 0x0000000e0e0c7228 */ /* 0x001fd00000000000 */
[----:B------:R-:W-:-:S08]  /*03e0*/  DFMA R12, R16, -R12, 1 ;  /* 0x3ff00000100c742b */ /* 0x000fd0000000080c */
[----:B------:R-:W-:Y:S02]  /*03f0*/  DFMA R18, R12, R18, 0.5 ;  /* 0x3fe000000c12742b */ /* 0x000fe40000000012 */
[----:B------:R-:W-:-:S08]  /*0400*/  DMUL R12, R14, R12 ;  /* 0x0000000c0e0c7228 */ /* 0x000fd00000000000 */
[----:B------:R-:W-:-:S08]  /*0410*/  DFMA R20, R18, R12, R14 ;  /* 0x0000000c1214722b */ /* 0x000fd0000000000e */
[----:B------:R-:W-:Y:S02]  /*0420*/  DMUL R22, R16, R20 ;  /* 0x0000001410167228 */ /* 0x000fe40000000000 */
[----:B------:R-:W-:Y:S02]  /*0430*/  VIADD R19, R21, 0xfff00000 ;  /* 0xfff0000015137836 */ /* 0x000fe40000000000 */
[----:B------:R-:W-:-:S04]  /*0440*/  IMAD.MOV.U32 R18, RZ, RZ, R20 ;  /* 0x000000ffff127224 */ /* 0x000fc800078e0014 */
[----:B------:R-:W-:-:S08]  /*0450*/  DFMA R24, R22, -R22, R16 ;  /* 0x800000161618722b */ /* 0x000fd00000000010 */
[----:B------:R-:W-:Y:S01]  /*0460*/  DFMA R28, R24, R18, R22 ;  /* 0x00000012181c722b */ /* 0x000fe20000000016 */
[----:B------:R-:W-:Y:S10]  /*0470*/  @!P0 BRA `(.L_x_22) ;  /* 0x0000000000088947 */ /* 0x000ff40003800000 */
[----:B------:R-:W-:-:S07]  /*0480*/  MOV R12, 0x4a0 ;  /* 0x000004a0000c7802 */ /* 0x000fce0000000f00 */
[----:B------:R-:W-:Y:S05]  /*0490*/  CALL.REL.NOINC `($__internal_3_$__cuda_sm20_dsqrt_rn_f64_mediumpath_v1) ;  /* 0x0000000c00547944 */ /* 0x000fea0003c00000 */
.L_x_22:
[----:B------:R-:W-:Y:S05]  /*04a0*/  BSYNC.RECONVERGENT B0 ;  /* 0x0000000000007941 */ /* 0x000fea0003800200 */
.L_x_21:
[----:B------:R-:W-:Y:S01]  /*04b0*/  DMUL R26, R28, -UR18 ;  /* 0x800000121c1a7c28 */ /* 0x000fe20008000000 */
[----:B------:R-:W-:Y:S07]  /*04c0*/  BSSY.RECONVERGENT B0, `(.L_x_23) ;  /* 0x000001f000007945 */ /* 0x000fee0003800200 */
[----:B------:R-:W-:-:S14]  /*04d0*/  DSETP.NEU.AND P2, PT, |R26|, +INF , PT ;  /* 0x7ff000001a00742a */ /* 0x000fdc0003f4d200 */
[----:B------:R-:W-:Y:S01]  /*04e0*/  @!P2 DMUL R24, RZ, R26 ;  /* 0x0000001aff18a228 */ /* 0x000fe20000000000 */
[----:B------:R-:W-:Y:S01]  /*04f0*/  @!P2 IMAD.MOV.U32 R30, RZ, RZ, 0x1 ;  /* 0x00000001ff1ea424 */ /* 0x000fe200078e00ff */
[----:B------:R-:W-:Y:S09]  /*0500*/  @!P2 BRA `(.L_x_24) ;  /* 0x000000000068a947 */ /* 0x000ff20003800000 */
[----:B------:R-:W-:Y:S01]  /*0510*/  UMOV UR20, 0x6dc9c883 ;  /* 0x6dc9c88300147882 */ /* 0x000fe20000000000 */
[----:B------:R-:W-:Y:S01]  /*0520*/  UMOV UR21, 0x3fe45f30 ;  /* 0x3fe45f3000157882 */ /* 0x000fe20000000000 */
[C---:B------:R-:W-:Y:S01]  /*0530*/  DSETP.GE.AND P0, PT, |R26|.reuse, 2.14748364800000000000e+09, PT ;  /* 0x41e000001a00742a */ /* 0x040fe20003f06200 */
[----:B------:R-:W-:Y:S01]  /*0540*/  BSSY.RECONVERGENT B1, `(.L_x_25) ;  /* 0x0000015000017945 */ /* 0x000fe20003800200 */
[----:B------:R-:W-:Y:S01]  /*0550*/  DMUL R12, R26, UR20 ;  /* 0x000000141a0c7c28 */ /* 0x000fe20008000000 */
[----:B------:R-:W-:Y:S01]  /*0560*/  UMOV UR20, 0x54442d18 ;  /* 0x54442d1800147882 */ /* 0x000fe20000000000 */
[----:B------:R-:W-:-:S08]  /*0570*/  UMOV UR21, 0x3ff921fb ;  /* 0x3ff921fb00157882 */ /* 0x000fd00000000000 */
[----:B------:R-:W0:Y:S08]  /*0580*/  F2I.F64 R12, R12 ;  /* 0x0000000c000c7311 */ /* 0x000e300000301100 */
[----:B0-----:R-:W0:Y:S02]  /*0590*/  I2F.F64 R24, R12 ;  /* 0x0000000c00187312 */ /* 0x001e240000201c00 */
[----:B0-----:R-:W-:Y:S01]  /*05a0*/  DFMA R14, R24, -UR20, R26 ;  /* 0x80000014180e7c2b */ /* 0x001fe2000800001a */
[----:B------:R-:W-:Y:S01]  /*05b0*/  UMOV UR20, 0x33145c00 ;  /* 0x33145c0000147882 */ /* 0x000fe20000000000 */
[----:B------:R-:W-:-:S06]  /*05c0*/  UMOV UR21, 0x3c91a626 ;  /* 0x3c91a62600157882 */ /* 0x000fcc0000000000 */
[----:B------:R-:W-:Y:S01]  /*05d0*/  DFMA R14, R24, -UR20, R14 ;  /* 0x80000014180e7c2b */ /* 0x000fe2000800000e */
[----:B------:R-:W-:Y:S01]  /*05e0*/  UMOV UR20, 0x252049c0 ;  /* 0x252049c000147882 */ /* 0x000fe20000000000 */
[----:B------:R-:W-:-:S06]  /*05f0*/  UMOV UR21, 0x397b839a ;  /* 0x397b839a00157882 */ /* 0x000fcc0000000000 */
[----:B------:R-:W-:Y:S01]  /*0600*/  DFMA R24, R24, -UR20, R14 ;  /* 0x8000001418187c2b */ /* 0x000fe2000800000e */
[----:B------:R-:W-:Y:S10]  /*0610*/  @!P0 BRA `(.L_x_26) ;  /* 0x00000000001c8947 */ /* 0x000ff40003800000 */
[----:B------:R-:W-:Y:S01]  /*0620*/  IMAD.MOV.U32 R16, RZ, RZ, R26 ;  /* 0x000000ffff107224 */ /* 0x000fe200078e001a */
[----:B------:R-:W-:Y:S01]  /*0630*/  MOV R12, 0x660 ;  /* 0x00000660000c7802 */ /* 0x000fe20000000f00 */
[----:B------:R-:W-:-:S07]  /*0640*/  IMAD.MOV.U32 R13, RZ, RZ, R27 ;  /* 0x000000ffff0d7224 */ /* 0x000fce00078e001b */
[----:B------:R-:W-:Y:S05]  /*0650*/  CALL.REL.NOINC `($_Z9PropFw2D2diiPKdS0_S0_S0_S0_iiS0_S0_S0_PdS1_$__internal_trig_reduction_slowpathd) ;  /* 0x0000000c00947944 */ /* 0x000fea0003c00000 */
[----:B------:R-:W-:Y:S02]  /*0660*/  IMAD.MOV.U32 R12, RZ, RZ, R15 ;  /* 0x000000ffff0c7224 */ /* 0x000fe400078e000f */
[----:B------:R-:W-:Y:S02]  /*0670*/  IMAD.MOV.U32 R24, RZ, RZ, R16 ;  /* 0x000000ffff187224 */ /* 0x000fe400078e0010 */
[----:B------:R-:W-:-:S07]  /*0680*/  IMAD.MOV.U32 R25, RZ, RZ, R17 ;  /* 0x000000ffff197224 */ /* 0x000fce00078e0011 */
.L_x_26:
[----:B------:R-:W-:Y:S05]  /*0690*/  BSYNC.RECONVERGENT B1 ;  /* 0x0000000000017941 */ /* 0x000fea0003800200 */
.L_x_25:
[----:B------:R-:W-:-:S07]  /*06a0*/  VIADD R30, R12, 0x1 ;  /* 0x000000010c1e7836 */ /* 0x000fce0000000000 */
.L_x_24:
[----:B------:R-:W-:Y:S05]  /*06b0*/  BSYNC.RECONVERGENT B0 ;  /* 0x0000000000007941 */ /* 0x000fea0003800200 */
.L_x_23:
[----:B------:R-:W-:-:S05]  /*06c0*/  IMAD.SHL.U32 R12, R30, 0x40, RZ ;  /* 0x000000401e0c7824 */ /* 0x000fca00078e00ff */
[----:B------:R-:W-:-:S04]  /*06d0*/  LOP3.LUT R12, R12, 0x40, RZ, 0xc0, !PT ;  /* 0x000000400c0c7812 */ /* 0x000fc800078ec0ff */
[----:B------:R-:W-:-:S05]  /*06e0*/  IADD3 R36, P0, PT, R12, UR22, RZ ;  /* 0x000000160c247c10 */ /* 0x000fca000ff1e0ff */
[----:B------:R-:W-:-:S05]  /*06f0*/  IMAD.X R37, RZ, RZ, UR23, P0 ;  /* 0x00000017ff257e24 */ /* 0x000fca00080e06ff */
[----:B------:R-:W2:Y:S04]  /*0700*/  LDG.E.128.CONSTANT R12, desc[UR6][R36.64] ;  /* 0x00000006240c7981 */ /* 0x000ea8000c1e9d00 */
[----:B------:R-:W3:Y:S04]  /*0710*/  LDG.E.128.CONSTANT R16, desc[UR6][R36.64+0x10] ;  /* 0x0000100624107981 */ /* 0x000ee8000c1e9d00 */
[----:B------:R-:W4:Y:S01]  /*0720*/  LDG.E.128.CONSTANT R20, desc[UR6][R36.64+0x20] ;  /* 0x0000200624147981 */ /* 0x000f22000c1e9d00 */
[----:B------:R-:W-:Y:S01]  /*0730*/  LOP3.LUT R31, R30, 0x1, RZ, 0xc0, !PT ;  /* 0x000000011e1f7812 */ /* 0x000fe200078ec0ff */
[----:B------:R-:W-:Y:S01]  /*0740*/  IMAD.MOV.U32 R34, RZ, RZ, 0x20fd8164 ;  /* 0x20fd8164ff227424 */ /* 0x000fe200078e00ff */
[----:B------:R-:W-:Y:S01]  /*0750*/  DMUL R32, R24, R24 ;  /* 0x0000001818207228 */ /* 0x000fe20000000000 */
[----:B------:R-:W-:Y:S01]  /*0760*/  BSSY.RECONVERGENT B0, `(.L_x_27) ;  /* 0x000002d000007945 */ /* 0x000fe20003800200 */
[----:B------:R-:W-:Y:S01]  /*0770*/  ISETP.NE.U32.AND P0, PT, R31, 0x1, PT ;  /* 0x000000011f00780c */ /* 0x000fe20003f05070 */
[----:B------:R-:W-:-:S03]  /*0780*/  IMAD.MOV.U32 R31, RZ, RZ, 0x3da8ff83 ;  /* 0x3da8ff83ff1f7424 */ /* 0x000fc600078e00ff */
[----:B------:R-:W-:Y:S02]  /*0790*/  FSEL R34, R34, -8.06006814911005101289e+34, !P0 ;  /* 0xf9785eba22227808 */ /* 0x000fe40004000000 */
[----:B------:R-:W-:-:S06]  /*07a0*/  FSEL R35, -R31, 0.11223486810922622681, !P0 ;  /* 0x3de5db651f237808 */ /* 0x000fcc0004000100 */
[----:B--2---:R-:W-:-:S08]  /*07b0*/  DFMA R12, R32, R34, R12 ;  /* 0x00000022200c722b */ /* 0x004fd0000000000c */
[----:B------:R-:W-:-:S08]  /*07c0*/  DFMA R12, R32, R12, R14 ;  /* 0x0000000c200c722b */ /* 0x000fd0000000000e */
[----:B---3--:R-:W-:-:S08]  /*07d0*/  DFMA R12, R32, R12, R16 ;  /* 0x0000000c200c722b */ /* 0x008fd00000000010 */
[----:B------:R-:W-:-:S08]  /*07e0*/  DFMA R12, R32, R12, R18 ;  /* 0x0000000c200c722b */ /* 0x000fd00000000012 */
[----:B----4-:R-:W-:-:S08]  /*07f0*/  DFMA R12, R32, R12, R20 ;  /* 0x0000000c200c722b */ /* 0x010fd00000000014 */
[----:B------:R-:W-:-:S08]  /*0800*/  DFMA R12, R32, R12, R22 ;  /* 0x0000000c200c722b */ /* 0x000fd00000000016 */
[----:B------:R-:W-:Y:S02]  /*0810*/  DFMA R24, R12, R24, R24 ;  /* 0x000000180c18722b */ /* 0x000fe40000000018 */
[----:B------:R-:W-:Y:S01]  /*0820*/  DFMA R12, R32, R12, 1 ;  /* 0x3ff00000200c742b */ /* 0x000fe2000000000c */
[----:B------:R-:W-:-:S09]  /*0830*/  @!P2 IMAD.MOV.U32 R32, RZ, RZ, RZ ;  /* 0x000000ffff20a224 */ /* 0x000fd200078e00ff */
[----:B------:R-:W-:Y:S02]  /*0840*/  FSEL R14, R12, R24, !P0 ;  /* 0x000000180c0e7208 */ /* 0x000fe40004000000 */
[----:B------:R-:W-:Y:S02]  /*0850*/  FSEL R15, R13, R25, !P0 ;  /* 0x000000190d0f7208 */ /* 0x000fe40004000000 */
[----:B------:R-:W-:Y:S01]  /*0860*/  LOP3.LUT P0, RZ, R30, 0x2, RZ, 0xc0, !PT ;  /* 0x000000021eff7812 */ /* 0x000fe2000780c0ff */
[----:B------:R-:W-:-:S03]  /*0870*/  @!P2 DMUL R30, RZ, R26 ;  /* 0x0000001aff1ea228 */ /* 0x000fc60000000000 */
[----:B------:R-:W-:-:S10]  /*0880*/  DADD R12, RZ, -R14 ;  /* 0x00000000ff0c7229 */ /* 0x000fd4000000080e */
[----:B------:R-:W-:Y:S02]  /*0890*/  FSEL R24, R14, R12, !P0 ;  /* 0x0000000c0e187208 */ /* 0x000fe40004000000 */
[----:B------:R-:W-:Y:S01]  /*08a0*/  FSEL R25, R15, R13, !P0 ;  /* 0x0000000d0f197208 */ /* 0x000fe20004000000 */
[----:B------:R-:W-:Y:S06]  /*08b0*/  @!P2 BRA `(.L_x_28) ;  /* 0x00000000005ca947 */ /* 0x000fec0003800000 */
[----:B------:R-:W-:Y:S01]  /*08c0*/  UMOV UR20, 0x6dc9c883 ;  /* 0x6dc9c88300147882 */ /* 0x000fe20000000000 */
[----:B------:R-:W-:Y:S01]  /*08d0*/  UMOV UR21, 0x3fe45f30 ;  /* 0x3fe45f3000157882 */ /* 0x000fe20000000000 */
[C---:B------:R-:W-:Y:S02]  /*08e0*/  DSETP.GE.AND P0, PT, |R26|.reuse, 2.14748364800000000000e+09, PT ;  /* 0x41e000001a00742a */ /* 0x040fe40003f06200 */
        /* <DEDUP_REMOVED lines=20> */
.L_x_28:
[----:B------:R-:W-:Y:S05]  /*0a30*/  BSYNC.RECONVERGENT B0 ;  /* 0x0000000000007941 */ /* 0x000fea0003800200 */
.L_x_27:
[----:B------:R-:W0:Y:S01]  /*0a40*/  MUFU.RCP64H R13, R29 ;  /* 0x0000001d000d7308 */ /* 0x000e220000001800 */
[----:B------:R-:W-:Y:S01]  /*0a50*/  VIADD R12, R29, 0x300402 ;  /* 0x003004021d0c7836 */ /* 0x000fe20000000000 */
[----:B------:R-:W-:Y:S04]  /*0a60*/  BSSY.RECONVERGENT B0, `(.L_x_29) ;  /* 0x000000c000007945 */ /* 0x000fe80003800200 */
[----:B------:R-:W-:Y:S01]  /*0a70*/  FSETP.GEU.AND P0, PT, |R12|, 5.8789094863358348022e-39, PT ;  /* 0x004004020c00780b */ /* 0x000fe20003f0e200 */
[----:B0-----:R-:W-:-:S08]  /*0a80*/  DFMA R14, R12, -R28, 1 ;  /* 0x3ff000000c0e742b */ /* 0x001fd0000000081c */
[----:B------:R-:W-:-:S08]  /*0a90*/  DFMA R14, R14, R14, R14 ;  /* 0x0000000e0e0e722b */ /* 0x000fd0000000000e */
[----:B------:R-:W-:-:S08]  /*0aa0*/  DFMA R14, R12, R14, R12 ;  /* 0x0000000e0c0e722b */ /* 0x000fd0000000000c */
[----:B------:R-:W-:-:S08]  /*0ab0*/  DFMA R26, R14, -R28, 1 ;  /* 0x3ff000000e1a742b */ /* 0x000fd0000000081c */
[----:B------:R-:W-:Y:S01]  /*0ac0*/  DFMA R26, R14, R26, R14 ;  /* 0x0000001a0e1a722b */ /* 0x000fe2000000000e */
[----:B------:R-:W-:Y:S10]  /*0ad0*/  @P0 BRA `(.L_x_30) ;  /* 0x0000000000100947 */ /* 0x000ff40003800000 */
[----:B------:R-:W-:Y:S02]  /*0ae0*/  LOP3.LUT R12, R29, 0x7fffffff, RZ, 0xc0, !PT ;  /* 0x7fffffff1d0c7812 */ /* 0x000fe400078ec0ff */
[----:B------:R-:W-:-:S03]  /*0af0*/  MOV R14, 0xb20 ;  /* 0x00000b20000e7802 */ /* 0x000fc60000000f00 */
[----:B------:R-:W-:-:S07]  /*0b00*/  VIADD R18, R12, 0xfff00000 ;  /* 0xfff000000c127836 */ /* 0x000fce0000000000 */
[----:B------:R-:W-:Y:S05]  /*0b10*/  CALL.REL.NOINC `($__internal_2_$__cuda_sm20_dblrcp_rn_slowpath_v3) ;  /* 0x0000000400087944 */ /* 0x000fea0003c00000 */
.L_x_30:
[----:B------:R-:W-:Y:S05]  /*0b20*/  BSYNC.RECONVERGENT B0 ;  /* 0x0000000000007941 */ /* 0x000fea0003800200 */
.L_x_29:
        /* <DEDUP_REMOVED lines=8> */
[----:B------:R-:W-:-:S03]  /*0bb0*/  IMAD.MOV.U32 R34, RZ, RZ, 0x20fd8164 ;  /* 0x20fd8164ff227424 */ /* 0x000fc600078e00ff */
[----:B------:R-:W-:Y:S01]  /*0bc0*/  ISETP.NE.U32.AND P0, PT, R28, 0x1, PT ;  /* 0x000000011c00780c */ /* 0x000fe20003f05070 */
[----:B------:R-:W-:-:S03]  /*0bd0*/  IMAD.MOV.U32 R28, RZ, RZ, 0x3da8ff83 ;  /* 0x3da8ff83ff1c7424 */ /* 0x000fc600078e00ff */
[----:B------:R-:W-:Y:S02]  /*0be0*/  FSEL R34, R34, -8.06006814911005101289e+34, !P0 ;  /* 0xf9785eba22227808 */ /* 0x000fe40004000000 */
[----:B------:R-:W-:Y:S01]  /*0bf0*/  FSEL R35, -R28, 0.11223486810922622681, !P0 ;  /* 0x3de5db651c237808 */ /* 0x000fe20004000100 */
[----:B------:R-:W-:-:S08]  /*0c00*/  DMUL R28, R30, R30 ;  /* 0x0000001e1e1c7228 */ /* 0x000fd00000000000 */
[----:B--2---:R-:W-:-:S08]  /*0c10*/  DFMA R34, R28, R34, R12 ;  /* 0x000000221c22722b */ /* 0x004fd0000000000c */
[C---:B------:R-:W-:Y:S01]  /*0c20*/  DFMA R34, R28.reuse, R34, R14 ;  /* 0x000000221c22722b */ /* 0x040fe2000000000e */
[----:B------:R-:W-:Y:S02]  /*0c30*/  IMAD.U32 R14, RZ, RZ, UR10 ;  /* 0x0000000aff0e7e24 */ /* 0x000fe4000f8e00ff */
[----:B------:R-:W-:Y:S02]  /*0c40*/  IMAD.U32 R15, RZ, RZ, UR11 ;  /* 0x0000000bff0f7e24 */ /* 0x000fe4000f8e00ff */
[----:B------:R-:W-:Y:S02]  /*0c50*/  IMAD.U32 R12, RZ, RZ, UR8 ;  /* 0x00000008ff0c7e24 */ /* 0x000fe4000f8e00ff */
[----:B------:R-:W-:Y:S02]  /*0c60*/  IMAD.U32 R13, RZ, RZ, UR9 ;  /* 0x00000009ff0d7e24 */ /* 0x000fe4000f8e00ff */
[----:B------:R-:W2:Y:S04]  /*0c70*/  LDG.E.64 R14, desc[UR6][R14.64] ;  /* 0x000000060e0e7981 */ /* 0x000ea8000c1e1b00 */
[----:B------:R-:W5:Y:S01]  /*0c80*/  LDG.E.64 R12, desc[UR6][R12.64] ;  /* 0x000000060c0c7981 */ /* 0x000f62000c1e1b00 */
[----:B---3--:R-:W-:Y:S01]  /*0c90*/  DFMA R16, R28, R34, R16 ;  /* 0x000000221c10722b */ /* 0x008fe20000000010 */
[----:B------:R-:W-:Y:S01]  /*0ca0*/  UIADD3 UR8, UP0, UPT, UR8, 0x8, URZ ;  /* 0x0000000808087890 */ /* 0x000fe2000ff1e0ff */
[----:B------:R-:W-:Y:S01]  /*0cb0*/  DMUL R24, R26, R24 ;  /* 0x000000181a187228 */ /* 0x000fe20000000000 */
[----:B------:R-:W-:-:S02]  /*0cc0*/  UIADD3 UR4, UPT, UPT, UR4, 0x1, URZ ;  /* 0x0000000104047890 */ /* 0x000fc4000fffe0ff */
[----:B------:R-:W-:Y:S02]  /*0cd0*/  UIADD3.X UR9, UPT, UPT, URZ, UR9, URZ, UP0, !UPT ;  /* 0x00000009ff097290 */ /* 0x000fe400087fe4ff */
[----:B------:R-:W-:Y:S01]  /*0ce0*/  UISETP.NE.AND UP0, UPT, UR4, URZ, UPT ;  /* 0x000000ff0400728c */ /* 0x000fe2000bf05270 */
[C---:B------:R-:W-:Y:S01]  /*0cf0*/  DFMA R16, R28.reuse, R16, R18 ;  /* 0x000000101c10722b */ /* 0x040fe20000000012 */
[----:B------:R-:W-:Y:S02]  /*0d00*/  UIADD3 UR12, UP2, UPT, UR12, 0x8, URZ ;  /* 0x000000080c0c7890 */ /* 0x000fe4000ff5e0ff */
[----:B------:R-:W-:Y:S02]  /*0d10*/  UIADD3 UR14, UP3, UPT, UR14, 0x8, URZ ;  /* 0x000000080e0e7890 */ /* 0x000fe4000ff7e0ff */
[----:B------:R-:W-:Y:S02]  /*0d20*/  UIADD3 UR16, UP4, UPT, UR16, 0x8, URZ ;  /* 0x0000000810107890 */ /* 0x000fe4000ff9e0ff */
[----:B------:R-:W-:Y:S01]  /*0d30*/  UIADD3 UR10, UP1, UPT, UR10, 0x8, URZ ;  /* 0x000000080a0a7890 */ /* 0x000fe2000ff3e0ff */
[----:B----4-:R-:W-:Y:S01]  /*0d40*/  DFMA R16, R28, R16, R20 ;  /* 0x000000101c10722b */ /* 0x010fe20000000014 */
[----:B------:R-:W-:-:S02]  /*0d50*/  UIADD3.X UR13, UPT, UPT, URZ, UR13, URZ, UP2, !UPT ;  /* 0x0000000dff0d7290 */ /* 0x000fc400097fe4ff */
[----:B------:R-:W-:Y:S02]  /*0d60*/  UIADD3.X UR15, UPT, UPT, URZ, UR15, URZ, UP3, !UPT ;  /* 0x0000000fff0f7290 */ /* 0x000fe40009ffe4ff */
[----:B------:R-:W-:Y:S02]  /*0d70*/  UIADD3.X UR17, UPT, UPT, URZ, UR17, URZ, UP4, !UPT ;  /* 0x00000011ff117290 */ /* 0x000fe4000a7fe4ff */
[----:B------:R-:W-:Y:S01]  /*0d80*/  UIADD3.X UR11, UPT, UPT, URZ, UR11, URZ, UP1, !UPT ;  /* 0x0000000bff0b7290 */ /* 0x000fe20008ffe4ff */
[----:B------:R-:W-:-:S08]  /*0d90*/  DFMA R16, R28, R16, R22 ;  /* 0x000000101c10722b */ /* 0x000fd00000000016 */
[----:B------:R-:W-:Y:S02]  /*0da0*/  DFMA R30, R16, R30, R30 ;  /* 0x0000001e101e722b */ /* 0x000fe4000000001e */
[----:B------:R-:W-:-:S10]  /*0db0*/  DFMA R16, R28, R16, 1 ;  /* 0x3ff000001c10742b */ /* 0x000fd40000000010 */
[----:B------:R-:W-:Y:S02]  /*0dc0*/  FSEL R18, R16, R30, !P0 ;  /* 0x0000001e10127208 */ /* 0x000fe40004000000 */
[----:B------:R-:W-:Y:S02]  /*0dd0*/  FSEL R19, R17, R31, !P0 ;  /* 0x0000001f11137208 */ /* 0x000fe40004000000 */
[----:B------:R-:W-:-:S04]  /*0de0*/  LOP3.LUT P0, RZ, R32, 0x2, RZ, 0xc0, !PT ;  /* 0x0000000220ff7812 */ /* 0x000fc8000780c0ff */
[----:B------:R-:W-:-:S10]  /*0df0*/  DADD R16, RZ, -R18 ;  /* 0x00000000ff107229 */ /* 0x000fd40000000812 */
[----:B------:R-:W-:Y:S02]  /*0e00*/  FSEL R16, R18, R16, !P0 ;  /* 0x0000001012107208 */ /* 0x000fe40004000000 */
[----:B------:R-:W-:-:S06]  /*0e10*/  FSEL R17, R19, R17, !P0 ;  /* 0x0000001113117208 */ /* 0x000fcc0004000000 */
[----:B------:R-:W-:Y:S02]  /*0e20*/  DMUL R26, R26, R16 ;  /* 0x000000101a1a7228 */ /* 0x000fe40000000000 */
[----:B--2---:R-:W-:-:S06]  /*0e30*/  DFMA R2, R24, R14, R2 ;  /* 0x0000000e1802722b */ /* 0x004fcc0000000002 */
[C---:B------:R-:W-:Y:S02]  /*0e40*/  DFMA R4, R26.reuse, R14, R4 ;  /* 0x0000000e1a04722b */ /* 0x040fe40000000004 */
[----:B-----5:R-:W-:-:S06]  /*0e50*/  DFMA R2, R26, -R12, R2 ;  /* 0x8000000c1a02722b */ /* 0x020fcc0000000002 */
[----:B------:R-:W-:Y:S01]  /*0e60*/  DFMA R4, R24, R12, R4 ;  /* 0x0000000c1804722b */ /* 0x000fe20000000004 */
[----:B------:R-:W-:Y:S10]  /*0e70*/  BRA.U UP0, `(.L_x_31) ;  /* 0xfffffff500007547 */ /* 0x000ff4000b83ffff */
.L_x_20:
[----:B------:R-:W0:Y:S08]  /*0e80*/  LDC.64 R6, c[0x0][0x3d8] ;  /* 0x0000f600ff067b82 */ /* 0x000e300000000a00 */
[----:B------:R-:W1:Y:S01]  /*0e90*/  LDC.64 R10, c[0x0][0x3e0] ;  /* 0x0000f800ff0a7b82 */ /* 0x000e620000000a00 */
[----:B0-----:R-:W-:-:S05]  /*0ea0*/  IMAD.WIDE.U32 R6, R0, 0x8, R6 ;  /* 0x0000000800067825 */ /* 0x001fca00078e0006 */
[----:B------:R-:W2:Y:S02]  /*0eb0*/  LDG.E.64 R8, desc[UR6][R6.64] ;  /* 0x0000000606087981 */ /* 0x000ea4000c1e1b00 */
[----:B--2---:R-:W-:Y:S01]  /*0ec0*/  DADD R8, R8, R2 ;  /* 0x0000000008087229 */ /* 0x004fe20000000002 */
[----:B-1----:R-:W-:-:S06]  /*0ed0*/  IMAD.WIDE.U32 R2, R0, 0x8, R10 ;  /* 0x0000000800027825 */ /* 0x002fcc00078e000a */
[----:B------:R-:W-:Y:S04]  /*0ee0*/  STG.E.64 desc[UR6][R6.64], R8 ;  /* 0x0000000806007986 */ /* 0x000fe8000c101b06 */
[----:B------:R-:W2:Y:S02]  /*0ef0*/  LDG.E.64 R10, desc[UR6][R2.64] ;  /* 0x00000006020a7981 */ /* 0x000ea4000c1e1b00 */
[----:B--2---:R-:W-:-:S07]  /*0f00*/  DADD R10, R10, R4 ;  /* 0x000000000a0a7229 */ /* 0x004fce0000000004 */
[----:B------:R-:W-:Y:S01]  /*0f10*/  STG.E.64 desc[UR6][R2.64], R10 ;  /* 0x0000000a02007986 */ /* 0x000fe2000c101b06 */
[----:B------:R-:W-:Y:S06]  /*0f20*/  BAR.SYNC.DEFER_BLOCKING 0x0 ;  /* 0x0000000000007b1d */ /* 0x000fec0000010000 */
[----:B------:R-:W-:Y:S05]  /*0f30*/  EXIT ;  /* 0x000000000000794d */ /* 0x000fea0003800000 */
        .weak           $__internal_2_$__cuda_sm20_dblrcp_rn_slowpath_v3
        .type           $__internal_2_$__cuda_sm20_dblrcp_rn_slowpath_v3,@function
        .size           $__internal_2_$__cuda_sm20_dblrcp_rn_slowpath_v3,($__internal_3_$__cuda_sm20_dsqrt_rn_f64_mediumpath_v1 - $__internal_2_$__cuda_sm20_dblrcp_rn_slowpath_v3)
$__internal_2_$__cuda_sm20_dblrcp_rn_slowpath_v3:
[----:B------:R-:W-:Y:S01]  /*0f40*/  IMAD.MOV.U32 R12, RZ, RZ, R28 ;  /* 0x000000ffff0c7224 */ /* 0x000fe200078e001c */
[----:B------:R-:W-:Y:S01]  /*0f50*/  BSSY.RECONVERGENT B1, `(.L_x_32) ;  /* 0x0000025000017945 */ /* 0x000fe20003800200 */
[----:B------:R-:W-:-:S06]  /*0f60*/  IMAD.MOV.U32 R13, RZ, RZ, R29 ;  /* 0x000000ffff0d7224 */ /* 0x000fcc00078e001d */
[----:B------:R-:W-:-:S14]  /*0f70*/  DSETP.GTU.AND P0, PT, |R12|, +INF , PT ;  /* 0x7ff000000c00742a */ /* 0x000fdc0003f0c200 */
[----:B------:R-:W-:Y:S05]  /*0f80*/  @P0 BRA `(.L_x_33) ;  /* 0x00000000007c0947 */ /* 0x000fea0003800000 */
[----:B------:R-:W-:-:S05]  /*0f90*/  LOP3.LUT R19, R29, 0x7fffffff, RZ, 0xc0, !PT ;  /* 0x7fffffff1d137812 */ /* 0x000fca00078ec0ff */
[----:B------:R-:W-:-:S05]  /*0fa0*/  VIADD R15, R19, 0xffffffff ;  /* 0xffffffff130f7836 */ /* 0x000fca0000000000 */
[----:B------:R-:W-:-:S13]  /*0fb0*/  ISETP.GE.U32.AND P0, PT, R15, 0x7fefffff, PT ;  /* 0x7fefffff0f00780c */ /* 0x000fda0003f06070 */
[----:B------:R-:W-:Y:S01]  /*0fc0*/  @P0 LOP3.LUT R17, R13, 0x7ff00000, RZ, 0x3c, !PT ;  /* 0x7ff000000d110812 */ /* 0x000fe200078e3cff */
[----:B------:R-:W-:Y:S01]  /*0fd0*/  @P0 IMAD.MOV.U32 R16, RZ, RZ, RZ ;  /* 0x000000ffff100224 */ /* 0x000fe200078e00ff */
[----:B------:R-:W-:Y:S06]  /*0fe0*/  @P0 BRA `(.L_x_34) ;  /* 0x00000000006c0947 */ /* 0x000fec0003800000 */
[----:B------:R-:W-:-:S13]  /*0ff0*/  ISETP.GE.U32.AND P0, PT, R19, 0x1000001, PT ;  /* 0x010000011300780c */ /* 0x000fda0003f06070 */
[----:B------:R-:W-:Y:S05]  /*1000*/  @!P0 BRA `(.L_x_35) ;  /* 0x0000000000348947 */ /* 0x000fea0003800000 */
[----:B------:R-:W-:Y:S02]  /*1010*/  VIADD R17, R13, 0xc0200000 ;  /* 0xc02000000d117836 */ /* 0x000fe40000000000 */
[----:B------:R-:W-:Y:S02]  /*1020*/  IMAD.MOV.U32 R16, RZ, RZ, R12 ;  /* 0x000000ffff107224 */ /* 0x000fe400078e000c */
[----:B------:R-:W0:Y:S04]  /*1030*/  MUFU.RCP64H R19, R17 ;  /* 0x0000001100137308 */ /* 0x000e280000001800 */
[----:B0-----:R-:W-:-:S08]  /*1040*/  DFMA R20, -R16, R18, 1 ;  /* 0x3ff000001014742b */ /* 0x001fd00000000112 */
[----:B------:R-:W-:-:S08]  /*1050*/  DFMA R20, R20, R20, R20 ;  /* 0x000000141414722b */ /* 0x000fd00000000014 */
[----:B------:R-:W-:-:S08]  /*1060*/  DFMA R20, R18, R20, R18 ;  /* 0x000000141214722b */ /* 0x000fd00000000012 */
[----:B------:R-:W-:-:S08]  /*1070*/  DFMA R18, -R16, R20, 1 ;  /* 0x3ff000001012742b */ /* 0x000fd00000000114 */
[----:B------:R-:W-:-:S08]  /*1080*/  DFMA R18, R20, R18, R20 ;  /* 0x000000121412722b */ /* 0x000fd00000000014 */
[----:B------:R-:W-:-:S08]  /*1090*/  DMUL R18, R18, 2.2250738585072013831e-308 ;  /* 0x0010000012127828 */ /* 0x000fd00000000000 */
[----:B------:R-:W-:-:S08]  /*10a0*/  DFMA R12, -R12, R18, 1 ;  /* 0x3ff000000c0c742b */ /* 0x000fd00000000112 */
[----:B------:R-:W-:-:S08]  /*10b0*/  DFMA R12, R12, R12, R12 ;  /* 0x0000000c0c0c722b */ /* 0x000fd0000000000c */
[----:B------:R-:W-:Y:S01]  /*10c0*/  DFMA R16, R18, R12, R18 ;  /* 0x0000000c1210722b */ /* 0x000fe20000000012 */
[----:B------:R-:W-:Y:S10]  /*10d0*/  BRA `(.L_x_34) ;  /* 0x0000000000307947 */ /* 0x000ff40003800000 */
.L_x_35:
[----:B------:R-:W-:Y:S01]  /*10e0*/  DMUL R12, R12, 8.11296384146066816958e+31 ;  /* 0x469000000c0c7828 */ /* 0x000fe20000000000 */
[----:B------:R-:W-:-:S05]  /*10f0*/  IMAD.MOV.U32 R16, RZ, RZ, R18 ;  /* 0x000000ffff107224 */ /* 0x000fca00078e0012 */
[----:B------:R-:W0:Y:S02]  /*1100*/  MUFU.RCP64H R17, R13 ;  /* 0x0000000d00117308 */ /* 0x000e240000001800 */
[----:B0-----:R-:W-:-:S08]  /*1110*/  DFMA R18, -R12, R16, 1 ;  /* 0x3ff000000c12742b */ /* 0x001fd00000000110 */
[----:B------:R-:W-:-:S08]  /*1120*/  DFMA R18, R18, R18, R18 ;  /* 0x000000121212722b */ /* 0x000fd00000000012 */
[----:B------:R-:W-:-:S08]  /*1130*/  DFMA R18, R16, R18, R16 ;  /* 0x000000121012722b */ /* 0x000fd00000000010 */
[----:B------:R-:W-:-:S08]  /*1140*/  DFMA R16, -R12, R18, 1 ;  /* 0x3ff000000c10742b */ /* 0x000fd00000000112 */
[----:B------:R-:W-:-:S08]  /*1150*/  DFMA R16, R18, R16, R18 ;  /* 0x000000101210722b */ /* 0x000fd00000000012 */
[----:B------:R-:W-:Y:S01]  /*1160*/  DMUL R16, R16, 8.11296384146066816958e+31 ;  /* 0x4690000010107828 */ /* 0x000fe20000000000 */
[----:B------:R-:W-:Y:S10]  /*1170*/  BRA `(.L_x_34) ;  /* 0x0000000000087947 */ /* 0x000ff40003800000 */
.L_x_33:
[----:B------:R-:W-:Y:S01]  /*1180*/  LOP3.LUT R17, R13, 0x80000, RZ, 0xfc, !PT ;  /* 0x000800000d117812 */ /* 0x000fe200078efcff */
[----:B------:R-:W-:-:S07]  /*1190*/  IMAD.MOV.U32 R16, RZ, RZ, R12 ;  /* 0x000000ffff107224 */ /* 0x000fce00078e000c */
.L_x_34:
[----:B------:R-:W-:Y:S05]  /*11a0*/  BSYNC.RECONVERGENT B1 ;  /* 0x0000000000017941 */ /* 0x000fea0003800200 */
.L_x_32:
[----:B------:R-:W-:Y:S02]  /*11b0*/  IMAD.MOV.U32 R15, RZ, RZ, 0x0 ;  /* 0x00000000ff0f7424 */ /* 0x000fe400078e00ff */
[----:B------:R-:W-:Y:S02]  /*11c0*/  IMAD.MOV.U32 R26, RZ, RZ, R16 ;  /* 0x000000ffff1a7224 */ /* 0x000fe400078e0010 */
[----:B------:R-:W-:Y:S01]  /*11d0*/  IMAD.MOV.U32 R27, RZ, RZ, R17 ;  /* 0x000000ffff1b7224 */ /* 0x000fe200078e0011 */
[----:B------:R-:W-:Y:S06]  /*11e0*/  RET.REL.NODEC R14 `(_Z9PropFw2D2diiPKdS0_S0_S0_S0_iiS0_S0_S0_PdS1_) ;  /* 0xffffffec0e847950 */ /* 0x000fec0003c3ffff */
        .weak           $__internal_3_$__cuda_sm20_dsqrt_rn_f64_mediumpath_v1
        .type           $__internal_3_$__cuda_sm20_dsqrt_rn_f64_mediumpath_v1,@function
        .size           $__internal_3_$__cuda_sm20_dsqrt_rn_f64_mediumpath_v1,($_Z9PropFw2D2diiPKdS0_S0_S0_S0_iiS0_S0_S0_PdS1_$__internal_trig_reduction_slowpathd - $__internal_3_$__cuda_sm20_dsqrt_rn_f64_mediumpath_v1)
$__internal_3_$__cuda_sm20_dsqrt_rn_f64_mediumpath_v1:
[----:B------:R-:W-:Y:S01]  /*11f0*/  ISETP.GE.U32.AND P0, PT, R14, -0x3400000, PT ;  /* 0xfcc000000e00780c */ /* 0x000fe20003f06070 */
[----:B------:R-:W-:Y:S01]  /*1200*/  BSSY.RECONVERGENT B1, `(.L_x_36) ;  /* 0x0000026000017945 */ /* 0x000fe20003800200 */
[----:B------:R-:W-:Y:S02]  /*1210*/  IMAD.MOV.U32 R18, RZ, RZ, R20 ;  /* 0x000000ffff127224 */ /* 0x000fe400078e0014 */
[----:B------:R-:W-:Y:S02]  /*1220*/  IMAD.MOV.U32 R14, RZ, RZ, R24 ;  /* 0x000000ffff0e7224 */ /* 0x000fe400078e0018 */
[----:B------:R-:W-:-:S07]  /*1230*/  IMAD.MOV.U32 R15, RZ, RZ, R25 ;  /* 0x000000ffff0f7224 */ /* 0x000fce00078e0019 */
[----:B------:R-:W-:Y:S05]  /*1240*/  @!P0 BRA `(.L_x_37) ;  /* 0x0000000000208947 */ /* 0x000fea0003800000 */
[----:B------:R-:W-:-:S10]  /*1250*/  DFMA.RM R14, R14, R18, R22 ;  /* 0x000000120e0e722b */ /* 0x000fd40000004016 */
[----:B------:R-:W-:-:S05]  /*1260*/  IADD3 R18, P0, PT, R14, 0x1, RZ ;  /* 0x000000010e127810 */ /* 0x000fca0007f1e0ff */
[----:B------:R-:W-:-:S06]  /*1270*/  IMAD.X R19, RZ, RZ, R15, P0 ;  /* 0x000000ffff137224 */ /* 0x000fcc00000e060f */
[----:B------:R-:W-:-:S08]  /*1280*/  DFMA.RP R16, -R14, R18, R16 ;  /* 0x000000120e10722b */ /* 0x000fd00000008110 */
[----:B------:R-:W-:-:S06]  /*1290*/  DSETP.GT.AND P0, PT, R16, RZ, PT ;  /* 0x000000ff1000722a */ /* 0x000fcc0003f04000 */
[----:B------:R-:W-:Y:S02]  /*12a0*/  FSEL R14, R18, R14, P0 ;  /* 0x0000000e120e7208 */ /* 0x000fe40000000000 */
[----:B------:R-:W-:Y:S01]  /*12b0*/  FSEL R15, R19, R15, P0 ;  /* 0x0000000f130f7208 */ /* 0x000fe20000000000 */
[----:B------:R-:W-:Y:S06]  /*12c0*/  BRA `(.L_x_38) ;  /* 0x0000000000647947 */ /* 0x000fec0003800000 */
.L_x_37:
[----:B------:R-:W-:-:S14]  /*12d0*/  DSETP.NE.AND P0, PT, R16, RZ, PT ;  /* 0x000000ff1000722a */ /* 0x000fdc0003f05000 */
[----:B------:R-:W-:Y:S05]  /*12e0*/  @!P0 BRA `(.L_x_39) ;  /* 0x0000000000588947 */ /* 0x000fea0003800000 */
[----:B------:R-:W-:-:S13]  /*12f0*/  ISETP.GE.AND P0, PT, R17, RZ, PT ;  /* 0x000000ff1100720c */ /* 0x000fda0003f06270 */
[----:B------:R-:W-:Y:S02]  /*1300*/  @!P0 IMAD.MOV.U32 R14, RZ, RZ, 0x0 ;  /* 0x00000000ff0e8424 */ /* 0x000fe400078e00ff */
[----:B------:R-:W-:Y:S01]  /*1310*/  @!P0 IMAD.MOV.U32 R15, RZ, RZ, -0x80000 ;  /* 0xfff80000ff0f8424 */ /* 0x000fe200078e00ff */
[----:B------:R-:W-:Y:S06]  /*1320*/  @!P0 BRA `(.L_x_38) ;  /* 0x00000000004c8947 */ /* 0x000fec0003800000 */
[----:B------:R-:W-:-:S13]  /*1330*/  ISETP.GT.AND P0, PT, R17, 0x7fefffff, PT ;  /* 0x7fefffff1100780c */ /* 0x000fda0003f04270 */
[----:B------:R-:W-:Y:S05]  /*1340*/  @P0 BRA `(.L_x_39) ;  /* 0x0000000000400947 */ /* 0x000fea0003800000 */
[----:B------:R-:W-:Y:S01]  /*1350*/  DMUL R14, R16, 8.11296384146066816958e+31 ;  /* 0x46900000100e7828 */ /* 0x000fe20000000000 */
[----:B------:R-:W-:Y:S02]  /*1360*/  IMAD.MOV.U32 R20, RZ, RZ, 0x0 ;  /* 0x00000000ff147424 */ /* 0x000fe400078e00ff */
[----:B------:R-:W-:Y:S02]  /*1370*/  IMAD.MOV.U32 R16, RZ, RZ, RZ ;  /* 0x000000ffff107224 */ /* 0x000fe400078e00ff */
[----:B------:R-:W-:Y:S01]  /*1380*/  IMAD.MOV.U32 R21, RZ, RZ, 0x3fd80000 ;  /* 0x3fd80000ff157424 */ /* 0x000fe200078e00ff */
[----:B------:R-:W0:Y:S03]  /*1390*/  MUFU.RSQ64H R17, R15 ;  /* 0x0000000f00117308 */ /* 0x000e260000001c00 */
[----:B0-----:R-:W-:-:S08]  /*13a0*/  DMUL R18, R16, R16 ;  /* 0x0000001010127228 */ /* 0x001fd00000000000 */
[----:B------:R-:W-:-:S08]  /*13b0*/  DFMA R18, R14, -R18, 1 ;  /* 0x3ff000000e12742b */ /* 0x000fd00000000812 */
[----:B------:R-:W-:Y:S02]  /*13c0*/  DFMA R20, R18, R20, 0.5 ;  /* 0x3fe000001214742b */ /* 0x000fe40000000014 */
[----:B------:R-:W-:-:S08]  /*13d0*/  DMUL R18, R16, R18 ;  /* 0x0000001210127228 */ /* 0x000fd00000000000 */
[----:B------:R-:W-:-:S08]  /*13e0*/  DFMA R18, R20, R18, R16 ;  /* 0x000000121412722b */ /* 0x000fd00000000010 */
[----:B------:R-:W-:Y:S02]  /*13f0*/  DMUL R16, R14, R18 ;  /* 0x000000120e107228 */ /* 0x000fe40000000000 */
[----:B------:R-:W-:-:S06]  /*1400*/  VIADD R19, R19, 0xfff00000 ;  /* 0xfff0000013137836 */ /* 0x000fcc0000000000 */
[----:B------:R-:W-:-:S08]  /*1410*/  DFMA R20, R16, -R16, R14 ;  /* 0x800000101014722b */ /* 0x000fd0000000000e */
[----:B------:R-:W-:-:S10]  /*1420*/  DFMA R14, R18, R20, R16 ;  /* 0x00000014120e722b */ /* 0x000fd40000000010 */
[----:B------:R-:W-:Y:S01]  /*1430*/  VIADD R15, R15, 0xfcb00000 ;  /* 0xfcb000000f0f7836 */ /* 0x000fe20000000000 */
[----:B------:R-:W-:Y:S06]  /*1440*/  BRA `(.L_x_38) ;  /* 0x0000000000047947 */ /* 0x000fec0003800000 */
.L_x_39:
[----:B------:R-:W-:-:S11]  /*1450*/  DADD R14, R16, R16 ;  /* 0x00000000100e7229 */ /* 0x000fd60000000010 */
.L_x_38:
[----:B------:R-:W-:Y:S05]  /*1460*/  BSYNC.RECONVERGENT B1 ;  /* 0x0000000000017941 */ /* 0x000fea0003800200 */
.L_x_36:
[----:B------:R-:W-:Y:S02]  /*1470*/  IMAD.MOV.U32 R13, RZ, RZ, 0x0 ;  /* 0x00000000ff0d7424 */ /* 0x000fe400078e00ff */
[----:B------:R-:W-:Y:S02]  /*1480*/  IMAD.MOV.U32 R28, RZ, RZ, R14 ;  /* 0x000000ffff1c7224 */ /* 0x000fe400078e000e */
[----:B------:R-:W-:Y:S01]  /*1490*/  IMAD.MOV.U32 R29, RZ, RZ, R15 ;  /* 0x000000ffff1d7224 */ /* 0x000fe200078e000f */
[----:B------:R-:W-:Y:S06]  /*14a0*/  RET.REL.NODEC R12 `(_Z9PropFw2D2diiPKdS0_S0_S0_S0_iiS0_S0_S0_PdS1_) ;  /* 0xffffffe80cd47950 */ /* 0x000fec0003c3ffff */
        .type           $_Z9PropFw2D2diiPKdS0_S0_S0_S0_iiS0_S0_S0_PdS1_$__internal_trig_reduction_slowpathd,@function
        .size           $_Z9PropFw2D2diiPKdS0_S0_S0_S0_iiS0_S0_S0_PdS1_$__internal_trig_reduction_slowpathd,(.L_x_111 - $_Z9PropFw2D2diiPKdS0_S0_S0_S0_iiS0_S0_S0_PdS1_$__internal_trig_reduction_slowpathd)
$_Z9PropFw2D2diiPKdS0_S0_S0_S0_iiS0_S0_S0_PdS1_$__internal_trig_reduction_slowpathd:
[--C-:B------:R-:W-:Y:S01]  /*14b0*/  SHF.R.U32.HI R14, RZ, 0x14, R13.reuse ;  /* 0x00000014ff0e7819 */ /* 0x100fe2000001160d */
[----:B------:R-:W-:Y:S02]  /*14c0*/  IMAD.MOV.U32 R17, RZ, RZ, R13 ;  /* 0x000000ffff117224 */ /* 0x000fe400078e000d */
[----:B------:R-:W-:Y:S01]  /*14d0*/  IMAD.MOV.U32 R15, RZ, RZ, RZ ;  /* 0x000000ffff0f7224 */ /* 0x000fe200078e00ff */
[----:B------:R-:W-:-:S04]  /*14e0*/  LOP3.LUT R18, R14, 0x7ff, RZ, 0xc0, !PT ;  /* 0x000007ff0e127812 */ /* 0x000fc800078ec0ff */
[----:B------:R-:W-:-:S13]  /*14f0*/  ISETP.NE.AND P0, PT, R18, 0x7ff, PT ;  /* 0x000007ff1200780c */ /* 0x000fda0003f05270 */
[----:B------:R-:W-:Y:S05]  /*1500*/  @!P0 BRA `(.L_x_40) ;  /* 0x0000000800548947 */ /* 0x000fea0003800000 */
[----:B------:R-:W-:Y:S01]  /*1510*/  VIADD R15, R18, 0xfffffc00 ;  /* 0xfffffc00120f7836 */ /* 0x000fe20000000000 */
[----:B------:R-:W-:Y:S01]  /*1520*/  BSSY.RECONVERGENT B2, `(.L_x_41) ;  /* 0x000002f000027945 */ /* 0x000fe20003800200 */
[----:B------:R-:W-:-:S03]  /*1530*/  CS2R R20, SRZ ;  /* 0x0000000000147805 */ /* 0x000fc6000001ff00 */
[----:B------:R-:W-:Y:S02]  /*1540*/  SHF.R.U32.HI R30, RZ, 0x6, R15 ;  /* 0x00000006ff1e7819 */ /* 0x000fe4000001160f */
[----:B------:R-:W-:Y:S02]  /*1550*/  ISETP.GE.U32.AND P0, PT, R15, 0x80, PT ;  /* 0x000000800f00780c */ /* 0x000fe40003f06070 */
[C---:B------:R-:W-:Y:S02]  /*1560*/  IADD3 R15, PT, PT, -R30.reuse, 0x13, RZ ;  /* 0x000000131e0f7810 */ /* 0x040fe40007ffe1ff */
[----:B------:R-:W-:Y:S02]  /*1570*/  IADD3 R31, PT, PT, -R30, 0xf, RZ ;  /* 0x0000000f1e1f7810 */ /* 0x000fe40007ffe1ff */
[----:B------:R-:W-:-:S04]  /*1580*/  SEL R15, R15, 0x12, P0 ;  /* 0x000000120f0f7807 */ /* 0x000fc80000000000 */
[----:B------:R-:W-:-:S13]  /*1590*/  ISETP.GE.AND P0, PT, R31, R15, PT ;  /* 0x0000000f1f00720c */ /* 0x000fda0003f06270 */
[----:B------:R-:W-:Y:S05]  /*15a0*/  @P0 BRA `(.L_x_42) ;  /* 0x0000000000980947 */ /* 0x000fea0003800000 */
[----:B------:R-:W0:Y:S01]  /*15b0*/  LDC.64 R18, c[0x0][0x358] ;  /* 0x0000d600ff127b82 */ /* 0x000e220000000a00 */
[C---:B------:R-:W-:Y:S01]  /*15c0*/  SHF.L.U64.HI R22, R16.reuse, 0xb, R17 ;  /* 0x0000000b10167819 */ /* 0x040fe20000010211 */
[----:B------:R-:W-:Y:S01]  /*15d0*/  BSSY.RECONVERGENT B3, `(.L_x_43) ;  /* 0x0000022000037945 */ /* 0x000fe20003800200 */
[----:B------:R-:W-:Y:S01]  /*15e0*/  IMAD.SHL.U32 R17, R16, 0x800, RZ ;  /* 0x0000080010117824 */ /* 0x000fe200078e00ff */
[----:B------:R-:W-:Y:S01]  /*15f0*/  IADD3 R30, PT, PT, RZ, -R30, -R15 ;  /* 0x8000001eff1e7210 */ /* 0x000fe20007ffe80f */
[----:B------:R-:W-:Y:S01]  /*1600*/  IMAD.MOV.U32 R32, RZ, RZ, RZ ;  /* 0x000000ffff207224 */ /* 0x000fe200078e00ff */
[----:B------:R-:W-:Y:S02]  /*1610*/  CS2R R20, SRZ ;  /* 0x0000000000147805 */ /* 0x000fe4000001ff00 */
[----:B------:R-:W-:-:S07]  /*1620*/  LOP3.LUT R16, R22, 0x80000000, RZ, 0xfc, !PT ;  /* 0x8000000016107812 */ /* 0x000fce00078efcff */
.L_x_44:
[----:B------:R-:W1:Y:S01]  /*1630*/  LDC.64 R22, c[0x4][0x8] ;  /* 0x01000200ff167b82 */ /* 0x000e620000000a00 */
[----:B0-----:R-:W-:Y:S02]  /*1640*/  R2UR UR20, R18 ;  /* 0x00000000121472ca */ /* 0x001fe400000e0000 */
[----:B------:R-:W-:Y:S01]  /*1650*/  R2UR UR21, R19 ;  /* 0x00000000131572ca */ /* 0x000fe200000e0000 */
[----:B-1----:R-:W-:-:S12]  /*1660*/  IMAD.WIDE R22, R31, 0x8, R22 ;  /* 0x000000081f167825 */ /* 0x002fd800078e0216 */
[----:B------:R-:W2:Y:S01]  /*1670*/  LDG.E.64.CONSTANT R22, desc[UR20][R22.64] ;  /* 0x0000001416167981 */ /* 0x000ea2000c1e9b00 */
[----:B------:R-:W-:Y:S02]  /*1680*/  VIADD R30, R30, 0x1 ;  /* 0x000000011e1e7836 */ /* 0x000fe40000000000 */
[----:B------:R-:W-:Y:S02]  /*1690*/  VIADD R31, R31, 0x1 ;  /* 0x000000011f1f7836 */ /* 0x000fe40000000000 */
[----:B--2---:R-:W-:-:S04]  /*16a0*/  IMAD.WIDE.U32 R20, P3, R22, R17, R20 ;  /* 0x0000001116147225 */ /* 0x004fc80007860014 */
[----:B------:R-:W-:Y:S02]  /*16b0*/  IMAD R33, R22, R16, RZ ;  /* 0x0000001016217224 */ /* 0x000fe400078e02ff */
[CC--:B------:R-:W-:Y:S02]  /*16c0*/  IMAD R34, R23.reuse, R17.reuse, RZ ;  /* 0x0000001117227224 */ /* 0x0c0fe400078e02ff */
[----:B------:R-:W-:Y:S01]  /*16d0*/  IMAD.HI.U32 R35, R23, R17, RZ ;  /* 0x0000001117237227 */ /* 0x000fe200078e00ff */
[----:B------:R-:W-:-:S03]  /*16e0*/  IADD3 R21, P0, PT, R33, R21, RZ ;  /* 0x0000001521157210 */ /* 0x000fc60007f1e0ff */
[----:B------:R-:W-:Y:S01]  /*16f0*/  IMAD R33, R32, 0x8, R1 ;  /* 0x0000000820217824 */ /* 0x000fe200078e0201 */
[----:B------:R-:W-:Y:S01]  /*1700*/  IADD3 R21, P1, PT, R34, R21, RZ ;  /* 0x0000001522157210 */ /* 0x000fe20007f3e0ff */
[----:B------:R-:W-:-:S04]  /*1710*/  IMAD.HI.U32 R34, R22, R16, RZ ;  /* 0x0000001016227227 */ /* 0x000fc800078e00ff */
[----:B------:R-:W-:Y:S01]  /*1720*/  IMAD.X R22, RZ, RZ, R34, P3 ;  /* 0x000000ffff167224 */ /* 0x000fe200018e0622 */
[----:B------:R0:W-:Y:S01]  /*1730*/  STL.64 [R33], R20 ;  /* 0x0000001421007387 */ /* 0x0001e20000100a00 */
[----:B------:R-:W-:-:S03]  /*1740*/  IMAD.HI.U32 R34, R23, R16, RZ ;  /* 0x0000001017227227 */ /* 0x000fc600078e00ff */
[----:B------:R-:W-:Y:S01]  /*1750*/  IADD3.X R22, P0, PT, R35, R22, RZ, P0, !PT ;  /* 0x0000001623167210 */ /* 0x000fe2000071e4ff */
[----:B------:R-:W-:Y:S02]  /*1760*/  IMAD R23, R23, R16, RZ ;  /* 0x0000001017177224 */ /* 0x000fe400078e02ff */
[----:B------:R-:W-:-:S03]  /*1770*/  VIADD R32, R32, 0x1 ;  /* 0x0000000120207836 */ /* 0x000fc60000000000 */
[----:B------:R-:W-:Y:S01]  /*1780*/  IADD3.X R23, P1, PT, R23, R22, RZ, P1, !PT ;  /* 0x0000001617177210 */ /* 0x000fe20000f3e4ff */
[----:B------:R-:W-:Y:S01]  /*1790*/  IMAD.X R22, RZ, RZ, R34, P0 ;  /* 0x000000ffff167224 */ /* 0x000fe200000e0622 */
[----:B------:R-:W-:-:S03]  /*17a0*/  ISETP.NE.AND P0, PT, R30, -0xf, PT ;  /* 0xfffffff11e00780c */ /* 0x000fc60003f05270 */
[----:B------:R-:W-:Y:S02]  /*17b0*/  IMAD.X R22, RZ, RZ, R22, P1 ;  /* 0x000000ffff167224 */ /* 0x000fe400008e0616 */
[----:B0-----:R-:W-:Y:S02]  /*17c0*/  IMAD.MOV.U32 R20, RZ, RZ, R23 ;  /* 0x000000ffff147224 */ /* 0x001fe400078e0017 */
[----:B------:R-:W-:-:S06]  /*17d0*/  IMAD.MOV.U32 R21, RZ, RZ, R22 ;  /* 0x000000ffff157224 */ /* 0x000fcc00078e0016 */
[----:B------:R-:W-:Y:S05]  /*17e0*/  @P0 BRA `(.L_x_44) ;  /* 0xfffffffc00900947 */ /* 0x000fea000383ffff */
[----:B------:R-:W-:Y:S05]  /*17f0*/  BSYNC.RECONVERGENT B3 ;  /* 0x0000000000037941 */ /* 0x000fea0003800200 */
.L_x_43:
[----:B------:R-:W-:-:S07]  /*1800*/  IMAD.MOV.U32 R31, RZ, RZ, R15 ;  /* 0x000000ffff1f7224 */ /* 0x000fce00078e000f */
.L_x_42:
[----:B------:R-:W-:Y:S05]  /*1810*/  BSYNC.RECONVERGENT B2 ;  /* 0x0000000000027941 */ /* 0x000fea0003800200 */
.L_x_41:
[C---:B------:R-:W-:Y:S02]  /*1820*/  LOP3.LUT R15, R14.reuse, 0x7ff, RZ, 0xc0, !PT ;  /* 0x000007ff0e0f7812 */ /* 0x040fe400078ec0ff */
[----:B------:R-:W-:-:S03]  /*1830*/  LOP3.LUT P0, R37, R14, 0x3f, RZ, 0xc0, !PT ;  /* 0x0000003f0e257812 */ /* 0x000fc6000780c0ff */
[----:B------:R-:W-:-:S05]  /*1840*/  VIADD R15, R15, 0xfffffc00 ;  /* 0xfffffc000f0f7836 */ /* 0x000fca0000000000 */
[----:B------:R-:W-:-:S05]  /*1850*/  SHF.R.U32.HI R16, RZ, 0x6, R15 ;  /* 0x00000006ff107819 */ /* 0x000fca000001160f */
[----:B------:R-:W-:-:S04]  /*1860*/  IMAD.IADD R14, R16, 0x1, R31 ;  /* 0x00000001100e7824 */ /* 0x000fc800078e021f */
[----:B------:R-:W-:-:S05]  /*1870*/  IMAD.U32 R30, R14, 0x8, R1 ;  /* 0x000000080e1e7824 */ /* 0x000fca00078e0001 */
[----:B------:R0:W-:Y:S04]  /*1880*/  STL.64 [R30+-0x78], R20 ;  /* 0xffff88141e007387 */ /* 0x0001e80000100a00 */
[----:B------:R-:W2:Y:S04]  /*1890*/  @P0 LDL.64 R22, [R1+0x8] ;  /* 0x0000080001160983 */ /* 0x000ea80000100a00 */
[----:B------:R-:W3:Y:S04]  /*18a0*/  LDL.64 R16, [R1+0x10] ;  /* 0x0000100001107983 */ /* 0x000ee80000100a00 */
[----:B------:R-:W4:Y:S01]  /*18b0*/  LDL.64 R14, [R1+0x18] ;  /* 0x00001800010e7983 */ /* 0x000f220000100a00 */
[----:B------:R-:W-:Y:S01]  /*18c0*/  @P0 LOP3.LUT R18, R37, 0x3f, RZ, 0x3c, !PT ;  /* 0x0000003f25120812 */ /* 0x000fe200078e3cff */
[----:B------:R-:W-:Y:S01]  /*18d0*/  BSSY.RECONVERGENT B2, `(.L_x_45) ;  /* 0x0000034000027945 */ /* 0x000fe20003800200 */
[----:B--2---:R-:W-:-:S02]  /*18e0*/  @P0 SHF.R.U64 R19, R22, 0x1, R23 ;  /* 0x0000000116130819 */ /* 0x004fc40000001217 */
[----:B------:R-:W-:Y:S02]  /*18f0*/  @P0 SHF.R.U32.HI R23, RZ, 0x1, R23 ;  /* 0x00000001ff170819 */ /* 0x000fe40000011617 */
[CC--:B---3--:R-:W-:Y:S02]  /*1900*/  @P0 SHF.L.U32 R22, R16.reuse, R37.reuse, RZ ;  /* 0x0000002510160219 */ /* 0x0c8fe400000006ff */
[----:B------:R-:W-:Y:S02]  /*1910*/  @P0 SHF.R.U64 R19, R19, R18, R23 ;  /* 0x0000001213130219 */ /* 0x000fe40000001217 */
[--C-:B------:R-:W-:Y:S02]  /*1920*/  @P0 SHF.R.U32.HI R35, RZ, 0x1, R17.reuse ;  /* 0x00000001ff230819 */ /* 0x100fe40000011611 */
[C-C-:B------:R-:W-:Y:S02]  /*1930*/  @P0 SHF.R.U64 R33, R16.reuse, 0x1, R17.reuse ;  /* 0x0000000110210819 */ /* 0x140fe40000001211 */
[----:B------:R-:W-:-:S02]  /*1940*/  @P0 SHF.L.U64.HI R31, R16, R37, R17 ;  /* 0x00000025101f0219 */ /* 0x000fc40000010211 */
[-C--:B0-----:R-:W-:Y:S02]  /*1950*/  @P0 SHF.R.U32.HI R20, RZ, R18.reuse, R23 ;  /* 0x00000012ff140219 */ /* 0x081fe40000011617 */
[----:B------:R-:W-:Y:S02]  /*1960*/  @P0 LOP3.LUT R16, R22, R19, RZ, 0xfc, !PT ;  /* 0x0000001316100212 */ /* 0x000fe400078efcff */
[-C--:B----4-:R-:W-:Y:S02]  /*1970*/  @P0 SHF.L.U32 R21, R14, R37.reuse, RZ ;  /* 0x000000250e150219 */ /* 0x090fe400000006ff */
[--C-:B------:R-:W-:Y:S02]  /*1980*/  @P0 SHF.R.U64 R30, R33, R18, R35.reuse ;  /* 0x00000012211e0219 */ /* 0x100fe40000001223 */
[----:B------:R-:W-:Y:S02]  /*1990*/  @P0 LOP3.LUT R17, R31, R20, RZ, 0xfc, !PT ;  /* 0x000000141f110212 */ /* 0x000fe400078efcff */
[----:B------:R-:W-:Y:S01]  /*19a0*/  @P0 SHF.R.U32.HI R35, RZ, R18, R35 ;  /* 0x00000012ff230219 */ /* 0x000fe20000011623 */
[----:B------:R-:W-:Y:S01]  /*19b0*/  IMAD.SHL.U32 R18, R16, 0x4, RZ ;  /* 0x0000000410127824 */ /* 0x000fe200078e00ff */
[----:B------:R-:W-:-:S02]  /*19c0*/  @P0 SHF.L.U64.HI R20, R14, R37, R15 ;  /* 0x000000250e140219 */ /* 0x000fc4000001020f */
[----:B------:R-:W-:Y:S02]  /*19d0*/  @P0 LOP3.LUT R14, R21, R30, RZ, 0xfc, !PT ;  /* 0x0000001e150e0212 */ /* 0x000fe400078efcff */
[----:B------:R-:W-:Y:S02]  /*19e0*/  SHF.L.U64.HI R19, R16, 0x2, R17 ;  /* 0x0000000210137819 */ /* 0x000fe40000010211 */
[----:B------:R-:W-:Y:S02]  /*19f0*/  @P0 LOP3.LUT R15, R20, R35, RZ, 0xfc, !PT ;  /* 0x00000023140f0212 */ /* 0x000fe400078efcff */
[----:B------:R-:W-:Y:S02]  /*1a00*/  SHF.L.W.U32.HI R17, R17, 0x2, R14 ;  /* 0x0000000211117819 */ /* 0x000fe40000010e0e */
[----:B------:R-:W-:Y:S02]  /*1a10*/  IADD3 RZ, P0, PT, RZ, -R18, RZ ;  /* 0x80000012ffff7210 */ /* 0x000fe40007f1e0ff */
[----:B------:R-:W-:-:S02]  /*1a20*/  LOP3.LUT R16, RZ, R19, RZ, 0x33, !PT ;  /* 0x00000013ff107212 */ /* 0x000fc400078e33ff */
[----:B------:R-:W-:Y:S02]  /*1a30*/  SHF.L.W.U32.HI R14, R14, 0x2, R15 ;  /* 0x000000020e0e7819 */ /* 0x000fe40000010e0f */
[----:B------:R-:W-:Y:S02]  /*1a40*/  LOP3.LUT R21, RZ, R17, RZ, 0x33, !PT ;  /* 0x00000011ff157212 */ /* 0x000fe400078e33ff */
[----:B------:R-:W-:Y:S02]  /*1a50*/  IADD3.X R20, P0, PT, RZ, R16, RZ, P0, !PT ;  /* 0x00000010ff147210 */ /* 0x000fe4000071e4ff */
[----:B------:R-:W-:Y:S02]  /*1a60*/  LOP3.LUT R16, RZ, R14, RZ, 0x33, !PT ;  /* 0x0000000eff107212 */ /* 0x000fe400078e33ff */
[----:B------:R-:W-:Y:S02]  /*1a70*/  IADD3.X R22, P1, PT, RZ, R21, RZ, P0, !PT ;  /* 0x00000015ff167210 */ /* 0x000fe4000073e4ff */
[----:B------:R-:W-:-:S03]  /*1a80*/  ISETP.GT.U32.AND P3, PT, R17, -0x1, PT ;  /* 0xffffffff1100780c */ /* 0x000fc60003f64070 */
[----:B------:R-:W-:Y:S01]  /*1a90*/  IMAD.X R21, RZ, RZ, R16, P1 ;  /* 0x000000ffff157224 */ /* 0x000fe200008e0610 */
[----:B------:R-:W-:-:S04]  /*1aa0*/  ISETP.GT.AND.EX P0, PT, R14, -0x1, PT, P3 ;  /* 0xffffffff0e00780c */ /* 0x000fc80003f04330 */
[----:B------:R-:W-:Y:S02]  /*1ab0*/  SEL R16, R14, R21, P0 ;  /* 0x000000150e107207 */ /* 0x000fe40000000000 */
[----:B------:R-:W-:Y:S02]  /*1ac0*/  SEL R21, R17, R22, P0 ;  /* 0x0000001611157207 */ /* 0x000fe40000000000 */
[----:B------:R-:W-:Y:S02]  /*1ad0*/  ISETP.NE.U32.AND P1, PT, R16, RZ, PT ;  /* 0x000000ff1000720c */ /* 0x000fe40003f25070 */
[----:B------:R-:W-:Y:S02]  /*1ae0*/  SEL R19, R19, R20, P0 ;  /* 0x0000001413137207 */ /* 0x000fe40000000000 */
[----:B------:R-:W-:Y:S01]  /*1af0*/  SEL R22, R21, R16, !P1 ;  /* 0x0000001015167207 */ /* 0x000fe20004800000 */
[----:B------:R-:W-:-:S05]  /*1b00*/  @!P0 IMAD.MOV R18, RZ, RZ, -R18 ;  /* 0x000000ffff128224 */ /* 0x000fca00078e0a12 */
[----:B------:R-:W0:Y:S02]  /*1b10*/  FLO.U32 R22, R22 ;  /* 0x0000001600167300 */ /* 0x000e2400000e0000 */
[C---:B0-----:R-:W-:Y:S02]  /*1b20*/  IADD3 R23, PT, PT, -R22.reuse, 0x1f, RZ ;  /* 0x0000001f16177810 */ /* 0x041fe40007ffe1ff */
[----:B------:R-:W-:-:S03]  /*1b30*/  IADD3 R17, PT, PT, -R22, 0x3f, RZ ;  /* 0x0000003f16117810 */ /* 0x000fc60007ffe1ff */
[----:B------:R-:W-:-:S05]  /*1b40*/  @P1 IMAD.MOV R17, RZ, RZ, R23 ;  /* 0x000000ffff111224 */ /* 0x000fca00078e0217 */
[----:B------:R-:W-:-:S13]  /*1b50*/  ISETP.NE.AND P1, PT, R17, RZ, PT ;  /* 0x000000ff1100720c */ /* 0x000fda0003f25270 */
[----:B------:R-:W-:Y:S05]  /*1b60*/  @!P1 BRA `(.L_x_46) ;  /* 0x0000000000289947 */ /* 0x000fea0003800000 */
[--C-:B------:R-:W-:Y:S02]  /*1b70*/  SHF.R.U64 R20, R18, 0x1, R19.reuse ;  /* 0x0000000112147819 */ /* 0x100fe40000001213 */
[C---:B------:R-:W-:Y:S02]  /*1b80*/  LOP3.LUT R18, R17.reuse, 0x3f, RZ, 0xc0, !PT ;  /* 0x0000003f11127812 */ /* 0x040fe400078ec0ff */
[----:B------:R-:W-:Y:S02]  /*1b90*/  SHF.R.U32.HI R22, RZ, 0x1, R19 ;  /* 0x00000001ff167819 */ /* 0x000fe40000011613 */
[----:B------:R-:W-:Y:S02]  /*1ba0*/  LOP3.LUT R19, R17, 0x3f, RZ, 0xc, !PT ;  /* 0x0000003f11137812 */ /* 0x000fe400078e0cff */
[CC--:B------:R-:W-:Y:S02]  /*1bb0*/  SHF.L.U64.HI R23, R21.reuse, R18.reuse, R16 ;  /* 0x0000001215177219 */ /* 0x0c0fe40000010210 */
[----:B------:R-:W-:-:S02]  /*1bc0*/  SHF.L.U32 R18, R21, R18, RZ ;  /* 0x0000001215127219 */ /* 0x000fc400000006ff */
[-CC-:B------:R-:W-:Y:S02]  /*1bd0*/  SHF.R.U64 R21, R20, R19.reuse, R22.reuse ;  /* 0x0000001314157219 */ /* 0x180fe40000001216 */
[----:B------:R-:W-:Y:S02]  /*1be0*/  SHF.R.U32.HI R16, RZ, R19, R22 ;  /* 0x00000013ff107219 */ /* 0x000fe40000011616 */
[----:B------:R-:W-:Y:S02]  /*1bf0*/  LOP3.LUT R21, R18, R21, RZ, 0xfc, !PT ;  /* 0x0000001512157212 */ /* 0x000fe400078efcff */
[----:B------:R-:W-:-:S07]  /*1c00*/  LOP3.LUT R16, R23, R16, RZ, 0xfc, !PT ;  /* 0x0000001017107212 */ /* 0x000fce00078efcff */
.L_x_46:
[----:B------:R-:W-:Y:S05]  /*1c10*/  BSYNC.RECONVERGENT B2 ;  /* 0x0000000000027941 */ /* 0x000fea0003800200 */
.L_x_45:
[----:B------:R-:W-:Y:S01]  /*1c20*/  IMAD.WIDE.U32 R22, R21, 0x2168c235, RZ ;  /* 0x2168c23515167825 */ /* 0x000fe200078e00ff */
[----:B------:R-:W-:-:S03]  /*1c30*/  SHF.R.U32.HI R15, RZ, 0x1e, R15 ;  /* 0x0000001eff0f7819 */ /* 0x000fc6000001160f */
[----:B------:R-:W-:Y:S01]  /*1c40*/  IMAD.MOV.U32 R18, RZ, RZ, R23 ;  /* 0x000000ffff127224 */ /* 0x000fe200078e0017 */
[----:B------:R-:W-:Y:S01]  /*1c50*/  IADD3 RZ, P1, PT, R22, R22, RZ ;  /* 0x0000001616ff7210 */ /* 0x000fe20007f3e0ff */
[----:B------:R-:W-:Y:S01]  /*1c60*/  IMAD.MOV.U32 R19, RZ, RZ, RZ ;  /* 0x000000ffff137224 */ /* 0x000fe200078e00ff */
[----:B------:R-:W-:Y:S01]  /*1c70*/  LEA.HI R15, R14, R15, RZ, 0x1 ;  /* 0x0000000f0e0f7211 */ /* 0x000fe200078f08ff */
[----:B------:R-:W-:-:S04]  /*1c80*/  IMAD.HI.U32 R20, R16, -0x36f0255e, RZ ;  /* 0xc90fdaa210147827 */ /* 0x000fc800078e00ff */
[----:B------:R-:W-:-:S04]  /*1c90*/  IMAD.WIDE.U32 R18, R21, -0x36f0255e, R18 ;  /* 0xc90fdaa215127825 */ /* 0x000fc800078e0012 */
[C---:B------:R-:W-:Y:S02]  /*1ca0*/  IMAD R21, R16.reuse, -0x36f0255e, RZ ;  /* 0xc90fdaa210157824 */ /* 0x040fe400078e02ff */
[----:B------:R-:W-:-:S04]  /*1cb0*/  IMAD.WIDE.U32 R18, P3, R16, 0x2168c235, R18 ;  /* 0x2168c23510127825 */ /* 0x000fc80007860012 */
[----:B------:R-:W-:Y:S01]  /*1cc0*/  IMAD.X R16, RZ, RZ, R20, P3 ;  /* 0x000000ffff107224 */ /* 0x000fe200018e0614 */
[----:B------:R-:W-:Y:S02]  /*1cd0*/  IADD3 R19, P3, PT, R21, R19, RZ ;  /* 0x0000001315137210 */ /* 0x000fe40007f7e0ff */
[----:B------:R-:W-:Y:S02]  /*1ce0*/  IADD3.X RZ, P1, PT, R18, R18, RZ, P1, !PT ;  /* 0x0000001212ff7210 */ /* 0x000fe40000f3e4ff */
[C---:B------:R-:W-:Y:S01]  /*1cf0*/  ISETP.GT.U32.AND P4, PT, R19.reuse, RZ, PT ;  /* 0x000000ff1300720c */ /* 0x040fe20003f84070 */
[----:B------:R-:W-:Y:S01]  /*1d00*/  IMAD.X R16, RZ, RZ, R16, P3 ;  /* 0x000000ffff107224 */ /* 0x000fe200018e0610 */
[----:B------:R-:W-:-:S04]  /*1d10*/  IADD3.X R18, P3, PT, R19, R19, RZ, P1, !PT ;  /* 0x0000001313127210 */ /* 0x000fc80000f7e4ff */
[C---:B------:R-:W-:Y:S01]  /*1d20*/  ISETP.GT.AND.EX P1, PT, R16.reuse, RZ, PT, P4 ;  /* 0x000000ff1000720c */ /* 0x040fe20003f24340 */
[----:B------:R-:W-:-:S03]  /*1d30*/  IMAD.X R21, R16, 0x1, R16, P3 ;  /* 0x0000000110157824 */ /* 0x000fc600018e0610 */
[----:B------:R-:W-:Y:S02]  /*1d40*/  SEL R18, R18, R19, P1 ;  /* 0x0000001312127207 */ /* 0x000fe40000800000 */
[----:B------:R-:W-:Y:S02]  /*1d50*/  SEL R19, R21, R16, P1 ;  /* 0x0000001015137207 */ /* 0x000fe40000800000 */
[----:B------:R-:W-:Y:S02]  /*1d60*/  IADD3 R16, P3, PT, R18, 0x1, RZ ;  /* 0x0000000112107810 */ /* 0x000fe40007f7e0ff */
[----:B------:R-:W-:Y:S02]  /*1d70*/  SEL R18, RZ, 0xffffffff, !P1 ;  /* 0xffffffffff127807 */ /* 0x000fe40004800000 */
[----:B------:R-:W-:Y:S01]  /*1d80*/  LOP3.LUT P1, R13, R13, 0x80000000, RZ, 0xc0, !PT ;  /* 0x800000000d0d7812 */ /* 0x000fe2000782c0ff */
[----:B------:R-:W-:Y:S02]  /*1d90*/  IMAD.X R19, RZ, RZ, R19, P3 ;  /* 0x000000ffff137224 */ /* 0x000fe400018e0613 */
[----:B------:R-:W-:Y:S01]  /*1da0*/  IMAD.IADD R17, R18, 0x1, -R17 ;  /* 0x0000000112117824 */ /* 0x000fe200078e0a11 */
[----:B------:R-:W-:-:S02]  /*1db0*/  @!P0 LOP3.LUT R13, R13, 0x80000000, RZ, 0x3c, !PT ;  /* 0x800000000d0d8812 */ /* 0x000fc400078e3cff */
[----:B------:R-:W-:Y:S01]  /*1dc0*/  SHF.R.U64 R16, R16, 0xa, R19 ;  /* 0x0000000a10107819 */ /* 0x000fe20000001213 */
[----:B------:R-:W-:-:S03]  /*1dd0*/  IMAD.SHL.U32 R17, R17, 0x100000, RZ ;  /* 0x0010000011117824 */ /* 0x000fc600078e00ff */
[----:B------:R-:W-:-:S03]  /*1de0*/  IADD3 R16, P3, PT, R16, 0x1, RZ ;  /* 0x0000000110107810 */ /* 0x000fc60007f7e0ff */
[----:B------:R-:W-:Y:S01]  /*1df0*/  @P1 IMAD.MOV R15, RZ, RZ, -R15 ;  /* 0x000000ffff0f1224 */ /* 0x000fe200078e0a0f */
[----:B------:R-:W-:-:S04]  /*1e00*/  LEA.HI.X R19, R19, RZ, RZ, 0x16, P3 ;  /* 0x000000ff13137211 */ /* 0x000fc800018fb4ff */
[--C-:B------:R-:W-:Y:S02]  /*1e10*/  SHF.R.U64 R16, R16, 0x1, R19.reuse ;  /* 0x0000000110107819 */ /* 0x100fe40000001213 */
[----:B------:R-:W-:Y:S02]  /*1e20*/  SHF.R.U32.HI R18, RZ, 0x1, R19 ;  /* 0x00000001ff127819 */ /* 0x000fe40000011613 */
[----:B------:R-:W-:-:S04]  /*1e30*/  IADD3 R16, P3, P4, RZ, RZ, R16 ;  /* 0x000000ffff107210 */ /* 0x000fc80007c7e010 */
[----:B------:R-:W-:-:S04]  /*1e40*/  IADD3.X R14, PT, PT, R17, 0x3fe00000, R18, P3, P4 ;  /* 0x3fe00000110e7810 */ /* 0x000fc80001fe8412 */
[----:B------:R-:W-:-:S07]  /*1e50*/  LOP3.LUT R17, R14, R13, RZ, 0xfc, !PT ;  /* 0x0000000d0e117212 */ /* 0x000fce00078efcff */
.L_x_40:
[----:B------:R-:W-:-:S04]  /*1e60*/  IMAD.MOV.U32 R13, RZ, RZ, 0x0 ;  /* 0x00000000ff0d7424 */ /* 0x000fc800078e00ff */
[----:B------:R-:W-:Y:S05]  /*1e70*/  RET.REL.NODEC R12 `(_Z9PropFw2D2diiPKdS0_S0_S0_S0_iiS0_S0_S0_PdS1_) ;  /* 0xffffffe00c607950 */ /* 0x000fea0003c3ffff */
.L_x_47:
        /* <DEDUP_REMOVED lines=16> */
.L_x_111:


//--------------------- .text._Z8PropFw2DdiPKdS0_S0_S0_S0_iS0_S0_S0_PdS1_ --------------------------
	.section	.text._Z8PropFw2DdiPKdS0_S0_S0_S0_iS0_S0_S0_PdS1_,"ax",@progbits
	.align	128
        .global         _Z8PropFw2DdiPKdS0_S0_S0_S0_iS0_S0_S0_PdS1_
        .type           _Z8PropFw2DdiPKdS0_S0_S0_S0_iS0_S0_S0_PdS1_,@function
        .size           _Z8PropFw2DdiPKdS0_S0_S0_S0_iS0_S0_S0_PdS1_,(.L_x_114 - _Z8PropFw2DdiPKdS0_S0_S0_S0_iS0_S0_S0_PdS1_)
        .other          _Z8PropFw2DdiPKdS0_S0_S0_S0_iS0_S0_S0_PdS1_,@"STO_CUDA_ENTRY STV_DEFAULT"
_Z8PropFw2DdiPKdS0_S0_S0_S0_iS0_S0_S0_PdS1_:
.text._Z8PropFw2DdiPKdS0_S0_S0_S0_iS0_S0_S0_PdS1_:
        /* <DEDUP_REMOVED lines=34> */
.L_x_59:
        /* <DEDUP_REMOVED lines=33> */
[----:B------:R-:W-:Y:S05]  /*0430*/  CALL.REL.NOINC `($__internal_5_$__cuda_sm20_dsqrt_rn_f64_mediumpath_v1) ;  /* 0x0000000c00687944 */ /* 0x000fea0003c00000 */
.L_x_50:
[----:B------:R-:W-:Y:S05]  /*0440*/  BSYNC.RECONVERGENT B0 ;  /* 0x0000000000007941 */ /* 0x000fea0003800200 */
.L_x_49:
        /* <DEDUP_REMOVED lines=12> */
[----:B------:R-:W-:-:S04]  /*0510*/  UMOV UR21, 0x3ff921fb ;  /* 0x3ff921fb00157882 */ /* 0x000fc80000000000 */
        /* <DEDUP_REMOVED lines=13> */
[----:B------:R-:W-:Y:S05]  /*05f0*/  CALL.REL.NOINC `($_Z8PropFw2DdiPKdS0_S0_S0_S0_iS0_S0_S0_PdS1_$__internal_trig_reduction_slowpathd) ;  /* 0x0000000c00b47944 */ /* 0x000fea0003c00000 */
[----:B------:R-:W-:Y:S02]  /*0600*/  IMAD.MOV.U32 R0, RZ, RZ, R14 ;  /* 0x000000ffff007224 */ /* 0x000fe400078e000e */
[----:B------:R-:W-:Y:S02]  /*0610*/  IMAD.MOV.U32 R24, RZ, RZ, R16 ;  /* 0x000000ffff187224 */ /* 0x000fe400078e0010 */
[----:B------:R-:W-:-:S07]  /*0620*/  IMAD.MOV.U32 R25, RZ, RZ, R17 ;  /* 0x000000ffff197224 */ /* 0x000fce00078e0011 */
.L_x_54:
[----:B------:R-:W-:Y:S05]  /*0630*/  BSYNC.RECONVERGENT B1 ;  /* 0x0000000000017941 */ /* 0x000fea0003800200 */
.L_x_53:
[----:B------:R-:W-:-:S07]  /*0640*/  VIADD R0, R0, 0x1 ;  /* 0x0000000100007836 */ /* 0x000fce0000000000 */
.L_x_52:
[----:B------:R-:W-:Y:S05]  /*0650*/  BSYNC.RECONVERGENT B0 ;  /* 0x0000000000007941 */ /* 0x000fea0003800200 */
.L_x_51:
        /* <DEDUP_REMOVED lines=9> */
[----:B------:R-:W-:Y:S01]  /*06f0*/  DSETP.NEU.AND P1, PT, |R26|, +INF , PT ;  /* 0x7ff000001a00742a */ /* 0x000fe20003f2d200 */
[----:B------:R-:W-:Y:S01]  /*0700*/  BSSY.RECONVERGENT B0, `(.L_x_55) ;  /* 0x000002e000007945 */ /* 0x000fe20003800200 */
[----:B------:R-:W-:Y:S01]  /*0710*/  ISETP.NE.U32.AND P0, PT, R30, 0x1, PT ;  /* 0x000000011e00780c */ /* 0x000fe20003f05070 */
[----:B------:R-:W-:-:S03]  /*0720*/  IMAD.MOV.U32 R30, RZ, RZ, 0x3da8ff83 ;  /* 0x3da8ff83ff1e7424 */ /* 0x000fc600078e00ff */
[----:B------:R-:W-:Y:S02]  /*0730*/  FSEL R34, R34, -8.06006814911005101289e+34, !P0 ;  /* 0xf9785eba22227808 */ /* 0x000fe40004000000 */
[----:B------:R-:W-:Y:S01]  /*0740*/  FSEL R35, -R30, 0.11223486810922622681, !P0 ;  /* 0x3de5db651e237808 */ /* 0x000fe20004000100 */
[----:B------:R-:W-:-:S08]  /*0750*/  DMUL R30, R24, R24 ;  /* 0x00000018181e7228 */ /* 0x000fd00000000000 */
[----:B--2---:R-:W-:-:S08]  /*0760*/  DFMA R12, R30, R34, R12 ;  /* 0x000000221e0c722b */ /* 0x004fd0000000000c */
[----:B------:R-:W-:-:S08]  /*0770*/  DFMA R12, R30, R12, R14 ;  /* 0x0000000c1e0c722b */ /* 0x000fd0000000000e */
[----:B---3--:R-:W-:-:S08]  /*0780*/  DFMA R12, R30, R12, R16 ;  /* 0x0000000c1e0c722b */ /* 0x008fd00000000010 */
[----:B------:R-:W-:-:S08]  /*0790*/  DFMA R12, R30, R12, R18 ;  /* 0x0000000c1e0c722b */ /* 0x000fd00000000012 */
[----:B----4-:R-:W-:-:S08]  /*07a0*/  DFMA R12, R30, R12, R20 ;  /* 0x0000000c1e0c722b */ /* 0x010fd00000000014 */
[----:B------:R-:W-:-:S08]  /*07b0*/  DFMA R12, R30, R12, R22 ;  /* 0x0000000c1e0c722b */ /* 0x000fd00000000016 */
[----:B------:R-:W-:Y:S02]  /*07c0*/  DFMA R24, R12, R24, R24 ;  /* 0x000000180c18722b */ /* 0x000fe40000000018 */
[----:B------:R-:W-:Y:S02]  /*07d0*/  DFMA R12, R30, R12, 1 ;  /* 0x3ff000001e0c742b */ /* 0x000fe4000000000c */
[----:B------:R-:W-:-:S08]  /*07e0*/  @!P1 DMUL R30, RZ, R26 ;  /* 0x0000001aff1e9228 */ /* 0x000fd00000000000 */
[----:B------:R-:W-:Y:S02]  /*07f0*/  FSEL R14, R12, R24, !P0 ;  /* 0x000000180c0e7208 */ /* 0x000fe40004000000 */
[----:B------:R-:W-:Y:S02]  /*0800*/  FSEL R15, R13, R25, !P0 ;  /* 0x000000190d0f7208 */ /* 0x000fe40004000000 */
[----:B------:R-:W-:Y:S01]  /*0810*/  LOP3.LUT P0, RZ, R0, 0x2, RZ, 0xc0, !PT ;  /* 0x0000000200ff7812 */ /* 0x000fe2000780c0ff */
[----:B------:R-:W-:-:S03]  /*0820*/  @!P1 IMAD.MOV.U32 R0, RZ, RZ, RZ ;  /* 0x000000ffff009224 */ /* 0x000fc600078e00ff */
        /* <DEDUP_REMOVED lines=27> */
.L_x_56:
[----:B------:R-:W-:Y:S05]  /*09e0*/  BSYNC.RECONVERGENT B0 ;  /* 0x0000000000007941 */ /* 0x000fea0003800200 */
.L_x_55:
        /* <DEDUP_REMOVED lines=13> */
[----:B------:R-:W-:Y:S05]  /*0ac0*/  CALL.REL.NOINC `($__internal_4_$__cuda_sm20_dblrcp_rn_slowpath_v3) ;  /* 0x0000000400187944 */ /* 0x000fea0003c00000 */
.L_x_58:
[----:B------:R-:W-:Y:S05]  /*0ad0*/  BSYNC.RECONVERGENT B0 ;  /* 0x0000000000007941 */ /* 0x000fea0003800200 */
.L_x_57:
[----:B------:R-:W-:-:S05]  /*0ae0*/  IMAD.SHL.U32 R12, R0, 0x40, RZ ;  /* 0x00000040000c7824 */ /* 0x000fca00078e00ff */
[----:B------:R-:W-:-:S04]  /*0af0*/  LOP3.LUT R12, R12, 0x40, RZ, 0xc0, !PT ;  /* 0x000000400c0c7812 */ /* 0x000fc800078ec0ff */
[----:B------:R-:W-:-:S05]  /*0b00*/  IADD3 R32, P0, PT, R12, UR22, RZ ;  /* 0x000000160c207c10 */ /* 0x000fca000ff1e0ff */
[----:B------:R-:W-:-:S05]  /*0b10*/  IMAD.X R33, RZ, RZ, UR23, P0 ;  /* 0x00000017ff217e24 */ /* 0x000fca00080e06ff */
[----:B------:R-:W2:Y:S04]  /*0b20*/  LDG.E.128.CONSTANT R12, desc[UR6][R32.64] ;  /* 0x00000006200c7981 */ /* 0x000ea8000c1e9d00 */
[----:B------:R-:W3:Y:S04]  /*0b30*/  LDG.E.128.CONSTANT R16, desc[UR6][R32.64+0x10] ;  /* 0x0000100620107981 */ /* 0x000ee8000c1e9d00 */
[----:B------:R0:W4:Y:S01]  /*0b40*/  LDG.E.128.CONSTANT R20, desc[UR6][R32.64+0x20] ;  /* 0x0000200620147981 */ /* 0x000122000c1e9d00 */
[----:B------:R-:W-:Y:S01]  /*0b50*/  LOP3.LUT R28, R0, 0x1, RZ, 0xc0, !PT ;  /* 0x00000001001c7812 */ /* 0x000fe200078ec0ff */
[----:B------:R-:W-:-:S03]  /*0b60*/  IMAD.MOV.U32 R34, RZ, RZ, 0x20fd8164 ;  /* 0x20fd8164ff227424 */ /* 0x000fc600078e00ff */
[----:B------:R-:W-:Y:S01]  /*0b70*/  ISETP.NE.U32.AND P0, PT, R28, 0x1, PT ;  /* 0x000000011c00780c */ /* 0x000fe20003f05070 */
[----:B------:R-:W-:-:S03]  /*0b80*/  IMAD.MOV.U32 R28, RZ, RZ, 0x3da8ff83 ;  /* 0x3da8ff83ff1c7424 */ /* 0x000fc600078e00ff */
[----:B------:R-:W-:Y:S02]  /*0b90*/  FSEL R34, R34, -8.06006814911005101289e+34, !P0 ;  /* 0xf9785eba22227808 */ /* 0x000fe40004000000 */
[----:B------:R-:W-:Y:S01]  /*0ba0*/  FSEL R35, -R28, 0.11223486810922622681, !P0 ;  /* 0x3de5db651c237808 */ /* 0x000fe20004000100 */
[----:B------:R-:W-:-:S08]  /*0bb0*/  DMUL R28, R30, R30 ;  /* 0x0000001e1e1c7228 */ /* 0x000fd00000000000 */
[----:B--2---:R-:W-:Y:S01]  /*0bc0*/  DFMA R12, R28, R34, R12 ;  /* 0x000000221c0c722b */ /* 0x004fe2000000000c */
[----:B------:R-:W-:Y:S02]  /*0bd0*/  IMAD.U32 R34, RZ, RZ, UR10 ;  /* 0x0000000aff227e24 */ /* 0x000fe4000f8e00ff */
[----:B------:R-:W-:-:S05]  /*0be0*/  IMAD.U32 R35, RZ, RZ, UR11 ;  /* 0x0000000bff237e24 */ /* 0x000fca000f8e00ff */
[----:B0-----:R-:W-:Y:S01]  /*0bf0*/  DFMA R32, R28, R12, R14 ;  /* 0x0000000c1c20722b */ /* 0x001fe2000000000e */
[----:B------:R-:W2:Y:S01]  /*0c00*/  LDG.E.64 R14, desc[UR6][R34.64] ;  /* 0x00000006220e7981 */ /* 0x000ea2000c1e1b00 */
[----:B------:R-:W-:Y:S02]  /*0c10*/  IMAD.U32 R12, RZ, RZ, UR8 ;  /* 0x00000008ff0c7e24 */ /* 0x000fe4000f8e00ff */
[----:B------:R-:W-:-:S06]  /*0c20*/  IMAD.U32 R13, RZ, RZ, UR9 ;  /* 0x00000009ff0d7e24 */ /* 0x000fcc000f8e00ff */
[----:B------:R-:W5:Y:S01]  /*0c30*/  LDG.E.64 R12, desc[UR6][R12.64] ;  /* 0x000000060c0c7981 */ /* 0x000f62000c1e1b00 */
[----:B---3--:R-:W-:Y:S01]  /*0c40*/  DFMA R16, R28, R32, R16 ;  /* 0x000000201c10722b */ /* 0x008fe20000000010 */
[----:B------:R-:W-:Y:S01]  /*0c50*/  UIADD3 UR8, UP0, UPT, UR8, 0x8, URZ ;  /* 0x0000000808087890 */ /* 0x000fe2000ff1e0ff */
[----:B------:R-:W-:Y:S01]  /*0c60*/  DMUL R24, R26, R24 ;  /* 0x000000181a187228 */ /* 0x000fe20000000000 */
[----:B------:R-:W-:Y:S02]  /*0c70*/  UIADD3 UR4, UPT, UPT, UR4, 0x1, URZ ;  /* 0x0000000104047890 */ /* 0x000fe4000fffe0ff */
[----:B------:R-:W-:Y:S02]  /*0c80*/  UIADD3.X UR9, UPT, UPT, URZ, UR9, URZ, UP0, !UPT ;  /* 0x00000009ff097290 */ /* 0x000fe400087fe4ff */
[----:B------:R-:W-:Y:S01]  /*0c90*/  UISETP.NE.AND UP0, UPT, UR4, URZ, UPT ;  /* 0x000000ff0400728c */ /* 0x000fe2000bf05270 */
[----:B------:R-:W-:Y:S01]  /*0ca0*/  DFMA R16, R28, R16, R18 ;  /* 0x000000101c10722b */ /* 0x000fe20000000012 */
[----:B------:R-:W-:-:S02]  /*0cb0*/  UIADD3 UR12, UP2, UPT, UR12, 0x8, URZ ;  /* 0x000000080c0c7890 */ /* 0x000fc4000ff5e0ff */
[----:B------:R-:W-:Y:S02]  /*0cc0*/  UIADD3 UR14, UP3, UPT, UR14, 0x8, URZ ;  /* 0x000000080e0e7890 */ /* 0x000fe4000ff7e0ff */
[----:B------:R-:W-:Y:S02]  /*0cd0*/  UIADD3 UR16, UP4, UPT, UR16, 0x8, URZ ;  /* 0x0000000810107890 */ /* 0x000fe4000ff9e0ff */
[----:B------:R-:W-:Y:S01]  /*0ce0*/  UIADD3 UR10, UP1, UPT, UR10, 0x8, URZ ;  /* 0x000000080a0a7890 */ /* 0x000fe2000ff3e0ff */
[----:B----4-:R-:W-:Y:S01]  /*0cf0*/  DFMA R16, R28, R16, R20 ;  /* 0x000000101c10722b */ /* 0x010fe20000000014 */
[----:B------:R-:W-:Y:S02]  /*0d00*/  UIADD3.X UR13, UPT, UPT, URZ, UR13, URZ, UP2, !UPT ;  /* 0x0000000dff0d7290 */ /* 0x000fe400097fe4ff */
[----:B------:R-:W-:Y:S02]  /*0d10*/  UIADD3.X UR15, UPT, UPT, URZ, UR15, URZ, UP3, !UPT ;  /* 0x0000000fff0f7290 */ /* 0x000fe40009ffe4ff */
[----:B------:R-:W-:-:S02]  /*0d20*/  UIADD3.X UR17, UPT, UPT, URZ, UR17, URZ, UP4, !UPT ;  /* 0x00000011ff117290 */ /* 0x000fc4000a7fe4ff */
        /* <DEDUP_REMOVED lines=16> */
.L_x_48:
[----:B------:R-:W0:Y:S01]  /*0e30*/  S2R R0, SR_TID.X ;  /* 0x0000000000007919 */ /* 0x000e220000002100 */
[----:B------:R-:W0:Y:S08]  /*0e40*/  S2UR UR5, SR_CTAID.X ;  /* 0x00000000000579c3 */ /* 0x000e300000002500 */
[----:B------:R-:W0:Y:S08]  /*0e50*/  LDC R13, c[0x0][0x360] ;  /* 0x0000d800ff0d7b82 */ /* 0x000e300000000800 */
[----:B------:R-:W1:Y:S08]  /*0e60*/  LDC.64 R6, c[0x0][0x3d8] ;  /* 0x0000f600ff067b82 */ /* 0x000e700000000a00 */
[----:B------:R-:W2:Y:S01]  /*0e70*/  LDC.64 R10, c[0x0][0x3e0] ;  /* 0x0000f800ff0a7b82 */ /* 0x000ea20000000a00 */
[----:B0-----:R-:W-:-:S04]  /*0e80*/  IMAD R13, R13, UR5, R0 ;  /* 0x000000050d0d7c24 */ /* 0x001fc8000f8e0200 */
[----:B-1----:R-:W-:-:S05]  /*0e90*/  IMAD.WIDE.U32 R6, R13, 0x8, R6 ;  /* 0x000000080d067825 */ /* 0x002fca00078e0006 */
[----:B------:R-:W3:Y:S02]  /*0ea0*/  LDG.E.64 R8, desc[UR6][R6.64] ;  /* 0x0000000606087981 */ /* 0x000ee4000c1e1b00 */
[----:B---3--:R-:W-:Y:S01]  /*0eb0*/  DADD R8, R8, R2 ;  /* 0x0000000008087229 */ /* 0x008fe20000000002 */
[----:B--2---:R-:W-:-:S06]  /*0ec0*/  IMAD.WIDE.U32 R2, R13, 0x8, R10 ;  /* 0x000000080d027825 */ /* 0x004fcc00078e000a */
[----:B------:R-:W-:Y:S04]  /*0ed0*/  STG.E.64 desc[UR6][R6.64], R8 ;  /* 0x0000000806007986 */ /* 0x000fe8000c101b06 */
[----:B------:R-:W2:Y:S02]  /*0ee0*/  LDG.E.64 R10, desc[UR6][R2.64] ;  /* 0x00000006020a7981 */ /* 0x000ea4000c1e1b00 */
[----:B--2---:R-:W-:-:S07]  /*0ef0*/  DADD R10, R10, R4 ;  /* 0x000000000a0a7229 */ /* 0x004fce0000000004 */
[----:B------:R-:W-:Y:S01]  /*0f00*/  STG.E.64 desc[UR6][R2.64], R10 ;  /* 0x0000000a02007986 */ /* 0x000fe2000c101b06 */
[----:B------:R-:W-:Y:S06]  /*0f10*/  BAR.SYNC.DEFER_BLOCKING 0x0 ;  /* 0x0000000000007b1d */ /* 0x000fec0000010000 */
[----:B------:R-:W-:Y:S05]  /*0f20*/  EXIT ;  /* 0x000000000000794d */ /* 0x000fea0003800000 */
        .weak           $__internal_4_$__cuda_sm20_dblrcp_rn_slowpath_v3
        .type           $__internal_4_$__cuda_sm20_dblrcp_rn_slowpath_v3,@function
        .size           $__internal_4_$__cuda_sm20_dblrcp_rn_slowpath_v3,($__internal_5_$__cuda_sm20_dsqrt_rn_f64_mediumpath_v1 - $__internal_4_$__cuda_sm20_dblrcp_rn_slowpath_v3)
$__internal_4_$__cuda_sm20_dblrcp_rn_slowpath_v3:
        /* <DEDUP_REMOVED lines=26> */
.L_x_63:
        /* <DEDUP_REMOVED lines=10> */
.L_x_61:
[----:B------:R-:W-:Y:S01]  /*1170*/  LOP3.LUT R17, R13, 0x80000, RZ, 0xfc, !PT ;  /* 0x000800000d117812 */ /* 0x000fe200078efcff */
[----:B------:R-:W-:-:S07]  /*1180*/  IMAD.MOV.U32 R16, RZ, RZ, R12 ;  /* 0x000000ffff107224 */ /* 0x000fce00078e000c */
.L_x_62:
[----:B------:R-:W-:Y:S05]  /*1190*/  BSYNC.RECONVERGENT B1 ;  /* 0x0000000000017941 */ /* 0x000fea0003800200 */
.L_x_60:
[----:B------:R-:W-:Y:S02]  /*11a0*/  IMAD.MOV.U32 R15, RZ, RZ, 0x0 ;  /* 0x00000000ff0f7424 */ /* 0x000fe400078e00ff */
[----:B------:R-:W-:Y:S02]  /*11b0*/  IMAD.MOV.U32 R26, RZ, RZ, R16 ;  /* 0x000000ffff1a7224 */ /* 0x000fe400078e0010 */
[----:B------:R-:W-:Y:S01]  /*11c0*/  IMAD.MOV.U32 R27, RZ, RZ, R17 ;  /* 0x000000ffff1b7224 */ /* 0x000fe200078e0011 */
[----:B------:R-:W-:Y:S06]  /*11d0*/  RET.REL.NODEC R14 `(_Z8PropFw2DdiPKdS0_S0_S0_S0_iS0_S0_S0_PdS1_) ;  /* 0xffffffec0e887950 */ /* 0x000fec0003c3ffff */
        .weak           $__internal_5_$__cuda_sm20_dsqrt_rn_f64_mediumpath_v1
        .type           $__internal_5_$__cuda_sm20_dsqrt_rn_f64_mediumpath_v1,@function
        .size           $__internal_5_$__cuda_sm20_dsqrt_rn_f64_mediumpath_v1,($_Z8PropFw2DdiPKdS0_S0_S0_S0_iS0_S0_S0_PdS1_$__internal_trig_reduction_slowpathd - $__internal_5_$__cuda_sm20_dsqrt_rn_f64_mediumpath_v1)
$__internal_5_$__cuda_sm20_dsqrt_rn_f64_mediumpath_v1:
[----:B------:R-:W-:Y:S01]  /*11e0*/  ISETP.GE.U32.AND P0, PT, R14, -0x3400000, PT ;  /* 0xfcc000000e00780c */ /* 0x000fe20003f06070 */
[----:B------:R-:W-:Y:S01]  /*11f0*/  BSSY.RECONVERGENT B1, `(.L_x_64) ;  /* 0x0000028000017945 */ /* 0x000fe20003800200 */
[----:B------:R-:W-:Y:S02]  /*1200*/  IMAD.MOV.U32 R14, RZ, RZ, R12 ;  /* 0x000000ffff0e7224 */ /* 0x000fe400078e000c */
[----:B------:R-:W-:Y:S02]  /*1210*/  IMAD.MOV.U32 R15, RZ, RZ, R13 ;  /* 0x000000ffff0f7224 */ /* 0x000fe400078e000d */
[----:B------:R-:W-:Y:S02]  /*1220*/  IMAD.MOV.U32 R16, RZ, RZ, R18 ;  /* 0x000000ffff107224 */ /* 0x000fe400078e0012 */
[----:B------:R-:W-:Y:S02]  /*1230*/  IMAD.MOV.U32 R12, RZ, RZ, R22 ;  /* 0x000000ffff0c7224 */ /* 0x000fe400078e0016 */
[----:B------:R-:W-:-:S03]  /*1240*/  IMAD.MOV.U32 R13, RZ, RZ, R23 ;  /* 0x000000ffff0d7224 */ /* 0x000fc600078e0017 */
        /* <DEDUP_REMOVED lines=9> */
.L_x_65:
        /* <DEDUP_REMOVED lines=24> */
.L_x_67:
[----:B------:R-:W-:-:S11]  /*1460*/  DADD R12, R14, R14 ;  /* 0x000000000e0c7229 */ /* 0x000fd6000000000e */
.L_x_66:
[----:B------:R-:W-:Y:S05]  /*1470*/  BSYNC.RECONVERGENT B1 ;  /* 0x0000000000017941 */ /* 0x000fea0003800200 */
.L_x_64:
[----:B------:R-:W-:Y:S02]  /*1480*/  IMAD.MOV.U32 R28, RZ, RZ, R12 ;  /* 0x000000ffff1c7224 */ /* 0x000fe400078e000c */
[----:B------:R-:W-:Y:S02]  /*1490*/  IMAD.MOV.U32 R29, RZ, RZ, R13 ;  /* 0x000000ffff1d7224 */ /* 0x000fe400078e000d */
[----:B------:R-:W-:Y:S02]  /*14a0*/  IMAD.MOV.U32 R12, RZ, RZ, R0 ;  /* 0x000000ffff0c7224 */ /* 0x000fe400078e0000 */
[----:B------:R-:W-:-:S04]  /*14b0*/  IMAD.MOV.U32 R13, RZ, RZ, 0x0 ;  /* 0x00000000ff0d7424 */ /* 0x000fc800078e00ff */
[----:B------:R-:W-:Y:S05]  /*14c0*/  RET.REL.NODEC R12 `(_Z8PropFw2DdiPKdS0_S0_S0_S0_iS0_S0_S0_PdS1_) ;  /* 0xffffffe80ccc7950 */ /* 0x000fea0003c3ffff */
        .type           $_Z8PropFw2DdiPKdS0_S0_S0_S0_iS0_S0_S0_PdS1_$__internal_trig_reduction_slowpathd,@function
        .size           $_Z8PropFw2DdiPKdS0_S0_S0_S0_iS0_S0_S0_PdS1_$__internal_trig_reduction_slowpathd,(.L_x_114 - $_Z8PropFw2DdiPKdS0_S0_S0_S0_iS0_S0_S0_PdS1_$__internal_trig_reduction_slowpathd)
$_Z8PropFw2DdiPKdS0_S0_S0_S0_iS0_S0_S0_PdS1_$__internal_trig_reduction_slowpathd:
        /* <DEDUP_REMOVED lines=24> */
.L_x_72:
        /* <DEDUP_REMOVED lines=29> */
.L_x_71:
[----:B------:R-:W-:-:S07]  /*1820*/  IMAD.MOV.U32 R33, RZ, RZ, R15 ;  /* 0x000000ffff217224 */ /* 0x000fce00078e000f */
.L_x_70:
[----:B------:R-:W-:Y:S05]  /*1830*/  BSYNC.RECONVERGENT B2 ;  /* 0x0000000000027941 */ /* 0x000fea0003800200 */
.L_x_69:
[----:B------:R-:W-:Y:S01]  /*1840*/  LOP3.LUT P0, R37, R12, 0x3f, RZ, 0xc0, !PT ;  /* 0x0000003f0c257812 */ /* 0x000fe2000780c0ff */
        /* <DEDUP_REMOVED lines=11> */
[----:B0-----:R-:W-:Y:S02]  /*1900*/  @P0 SHF.R.U64 R18, R19, R12, R23 ;  /* 0x0000000c13120219 */ /* 0x001fe40000001217 */
[--C-:B------:R-:W-:Y:S02]  /*1910*/  @P0 SHF.R.U32.HI R35, RZ, 0x1, R17.reuse ;  /* 0x00000001ff230819 */ /* 0x100fe40000011611 */
[C-C-:B------:R-:W-:Y:S02]  /*1920*/  @P0 SHF.R.U64 R33, R16.reuse, 0x1, R17.reuse ;  /* 0x0000000110210819 */ /* 0x140fe40000001211 */
[----:B------:R-:W-:-:S02]  /*1930*/  @P0 SHF.L.U64.HI R22, R16, R37, R17 ;  /* 0x0000002510160219 */ /* 0x000fc40000010211 */
[----:B------:R-:W-:Y:S02]  /*1940*/  @P0 SHF.R.U32.HI R19, RZ, R12, R23 ;  /* 0x0000000cff130219 */ /* 0x000fe40000011617 */
[----:B------:R-:W-:Y:S02]  /*1950*/  @P0 LOP3.LUT R16, R31, R18, RZ, 0xfc, !PT ;  /* 0x000000121f100212 */ /* 0x000fe400078efcff */
[----:B----4-:R-:W-:Y:S02]  /*1960*/  @P0 SHF.L.U32 R20, R14, R37, RZ ;  /* 0x000000250e140219 */ /* 0x010fe400000006ff */
[----:B------:R-:W-:Y:S01]  /*1970*/  @P0 SHF.R.U64 R33, R33, R12, R35 ;  /* 0x0000000c21210219 */ /* 0x000fe20000001223 */
[----:B------:R-:W-:Y:S01]  /*1980*/  IMAD.SHL.U32 R18, R16, 0x4, RZ ;  /* 0x0000000410127824 */ /* 0x000fe200078e00ff */
[----:B------:R-:W-:Y:S02]  /*1990*/  @P0 LOP3.LUT R17, R22, R19, RZ, 0xfc, !PT ;  /* 0x0000001316110212 */ /* 0x000fe400078efcff */
[----:B------:R-:W-:-:S02]  /*19a0*/  @P0 SHF.L.U64.HI R37, R14, R37, R15 ;  /* 0x000000250e250219 */ /* 0x000fc4000001020f */
[----:B------:R-:W-:Y:S02]  /*19b0*/  @P0 SHF.R.U32.HI R12, RZ, R12, R35 ;  /* 0x0000000cff0c0219 */ /* 0x000fe40000011623 */
[----:B------:R-:W-:Y:S02]  /*19c0*/  @P0 LOP3.LUT R14, R20, R33, RZ, 0xfc, !PT ;  /* 0x00000021140e0212 */ /* 0x000fe400078efcff */
[----:B------:R-:W-:Y:S02]  /*19d0*/  SHF.L.U64.HI R19, R16, 0x2, R17 ;  /* 0x0000000210137819 */ /* 0x000fe40000010211 */
[----:B------:R-:W-:Y:S02]  /*19e0*/  @P0 LOP3.LUT R15, R37, R12, RZ, 0xfc, !PT ;  /* 0x0000000c250f0212 */ /* 0x000fe400078efcff */
[----:B------:R-:W-:Y:S02]  /*19f0*/  SHF.L.W.U32.HI R17, R17, 0x2, R14 ;  /* 0x0000000211117819 */ /* 0x000fe40000010e0e */
[----:B------:R-:W-:-:S02]  /*1a00*/  IADD3 RZ, P0, PT, RZ, -R18, RZ ;  /* 0x80000012ffff7210 */ /* 0x000fc40007f1e0ff */
[----:B------:R-:W-:Y:S02]  /*1a10*/  LOP3.LUT R12, RZ, R19, RZ, 0x33, !PT ;  /* 0x00000013ff0c7212 */ /* 0x000fe400078e33ff */
[----:B------:R-:W-:Y:S02]  /*1a20*/  SHF.L.W.U32.HI R14, R14, 0x2, R15 ;  /* 0x000000020e0e7819 */ /* 0x000fe40000010e0f */
[----:B------:R-:W-:Y:S02]  /*1a30*/  LOP3.LUT R16, RZ, R17, RZ, 0x33, !PT ;  /* 0x00000011ff107212 */ /* 0x000fe400078e33ff */
[----:B------:R-:W-:Y:S02]  /*1a40*/  IADD3.X R20, P0, PT, RZ, R12, RZ, P0, !PT ;  /* 0x0000000cff147210 */ /* 0x000fe4000071e4ff */
[----:B------:R-:W-:Y:S02]  /*1a50*/  LOP3.LUT R12, RZ, R14, RZ, 0x33, !PT ;  /* 0x0000000eff0c7212 */ /* 0x000fe400078e33ff */
[----:B------:R-:W-:-:S02]  /*1a60*/  IADD3.X R16, P1, PT, RZ, R16, RZ, P0, !PT ;  /* 0x00000010ff107210 */ /* 0x000fc4000073e4ff */
        /* <DEDUP_REMOVED lines=25> */
.L_x_74:
[----:B------:R-:W-:Y:S05]  /*1c00*/  BSYNC.RECONVERGENT B2 ;  /* 0x0000000000027941 */ /* 0x000fea0003800200 */
.L_x_73:
[----:B------:R-:W-:Y:S01]  /*1c10*/  IMAD.WIDE.U32 R20, R17, 0x2168c235, RZ ;  /* 0x2168c23511147825 */ /* 0x000fe200078e00ff */
[----:B------:R-:W-:-:S03]  /*1c20*/  SHF.R.U32.HI R15, RZ, 0x1e, R15 ;  /* 0x0000001eff0f7819 */ /* 0x000fc6000001160f */
[----:B------:R-:W-:Y:S01]  /*1c30*/  IMAD.MOV.U32 R18, RZ, RZ, R21 ;  /* 0x000000ffff127224 */ /* 0x000fe200078e0015 */
[----:B------:R-:W-:Y:S01]  /*1c40*/  IADD3 RZ, P1, PT, R20, R20, RZ ;  /* 0x0000001414ff7210 */ /* 0x000fe20007f3e0ff */
[----:B------:R-:W-:Y:S01]  /*1c50*/  IMAD.MOV.U32 R19, RZ, RZ, RZ ;  /* 0x000000ffff137224 */ /* 0x000fe200078e00ff */
[----:B------:R-:W-:Y:S01]  /*1c60*/  LEA.HI R14, R14, R15, RZ, 0x1 ;  /* 0x0000000f0e0e7211 */ /* 0x000fe200078f08ff */
[----:B------:R-:W-:Y:S02]  /*1c70*/  IMAD R21, R12, -0x36f0255e, RZ ;  /* 0xc90fdaa20c157824 */ /* 0x000fe400078e02ff */
[----:B------:R-:W-:-:S04]  /*1c80*/  IMAD.WIDE.U32 R18, R17, -0x36f0255e, R18 ;  /* 0xc90fdaa211127825 */ /* 0x000fc800078e0012 */
[----:B------:R-:W-:-:S04]  /*1c90*/  IMAD.HI.U32 R17, R12, -0x36f0255e, RZ ;  /* 0xc90fdaa20c117827 */ /* 0x000fc800078e00ff */
        /* <DEDUP_REMOVED lines=27> */
.L_x_68:
[----:B------:R-:W-:Y:S02]  /*1e50*/  IMAD.MOV.U32 R12, RZ, RZ, R0 ;  /* 0x000000ffff0c7224 */ /* 0x000fe400078e0000 */
[----:B------:R-:W-:-:S04]  /*1e60*/  IMAD.MOV.U32 R13, RZ, RZ, 0x0 ;  /* 0x00000000ff0d7424 */ /* 0x000fc800078e00ff */
[----:B------:R-:W-:Y:S05]  /*1e70*/  RET.REL.NODEC R12 `(_Z8PropFw2DdiPKdS0_S0_S0_S0_iS0_S0_S0_PdS1_) ;  /* 0xffffffe00c607950 */ /* 0x000fea0003c3ffff */
.L_x_75:
        /* <DEDUP_REMOVED lines=16> */
.L_x_114:


//--------------------- .text._Z10PropFw1D_ffiPKfS0_S0_S0_iS0_S0_PfS1_ --------------------------
	.section	.text._Z10PropFw1D_ffiPKfS0_S0_S0_iS0_S0_PfS1_,"ax",@progbits
	.align	128
        .global         _Z10PropFw1D_ffiPKfS0_S0_S0_iS0_S0_PfS1_
        .type           _Z10PropFw1D_ffiPKfS0_S0_S0_iS0_S0_PfS1_,@function
        .size           _Z10PropFw1D_ffiPKfS0_S0_S0_iS0_S0_PfS1_,(.L_x_121 - _Z10PropFw1D_ffiPKfS0_S0_S0_iS0_S0_PfS1_)
        .other          _Z10PropFw1D_ffiPKfS0_S0_S0_iS0_S0_PfS1_,@"STO_CUDA_ENTRY STV_DEFAULT"
_Z10PropFw1D_ffiPKfS0_S0_S0_iS0_S0_PfS1_:
.text._Z10PropFw1D_ffiPKfS0_S0_S0_iS0_S0_PfS1_:
[----:B------:R-:W-:Y:S01]  /*0000*/  LDC R1, c[0x0][0x37c] ;  /* 0x0000df00ff017b82 */ /* 0x000fe20000000800 */
[----:B------:R-:W0:Y:S07]  /*0010*/  S2R R0, SR_TID.X ;  /* 0x0000000000007919 */ /* 0x000e2e0000002100 */
[----:B------:R-:W0:Y:S01]  /*0020*/  S2UR UR6, SR_CTAID.X ;  /* 0x00000000000679c3 */ /* 0x000e220000002500 */
[----:B------:R-:W1:Y:S01]  /*0030*/  LDCU.64 UR4, c[0x0][0x358] ;  /* 0x00006b00ff0477ac */ /* 0x000e620008000a00 */
[----:B------:R-:W-:-:S06]  /*0040*/  MOV R9, 0x7fc00000 ;  /* 0x7fc0000000097802 */ /* 0x000fcc0000000f00 */
[----:B------:R-:W0:Y:S08]  /*0050*/  LDC R7, c[0x0][0x360] ;  /* 0x0000d800ff077b82 */ /* 0x000e300000000800 */
[----:B------:R-:W2:Y:S08]  /*0060*/  LDC.64 R2, c[0x0][0x3c0] ;  /* 0x0000f000ff027b82 */ /* 0x000eb00000000a00 */
[----:B------:R-:W3:Y:S01]  /*0070*/  LDC.64 R4, c[0x0][0x3c8] ;  /* 0x0000f200ff047b82 */ /* 0x000ee20000000a00 */
[----:B0-----:R-:W-:-:S04]  /*0080*/  IMAD R7, R7, R0, UR6 ;  /* 0x0000000607077e24 */ /* 0x001fc8000f8e0200 */
[----:B--2---:R-:W-:-:S05]  /*0090*/  IMAD.WIDE.U32 R2, R7, 0x4, R2 ;  /* 0x0000000407027825 */ /* 0x004fca00078e0002 */
[----:B-1----:R-:W-:Y:S01]  /*00a0*/  STG.E desc[UR4][R2.64], R9 ;  /* 0x0000000902007986 */ /* 0x002fe2000c101904 */
[----:B---3--:R-:W-:-:S05]  /*00b0*/  IMAD.WIDE.U32 R4, R7, 0x4, R4 ;  /* 0x0000000407047825 */ /* 0x008fca00078e0004 */
[----:B------:R-:W-:Y:S01]  /*00c0*/  STG.E desc[UR4][R4.64], R9 ;  /* 0x0000000904007986 */ /* 0x000fe2000c101904 */
[----:B------:R-:W-:Y:S05]  /*00d0*/  EXIT ;  /* 0x000000000000794d */ /* 0x000fea0003800000 */
.L_x_76:
        /* <DEDUP_REMOVED lines=10> */
.L_x_121:


//--------------------- .text._Z8PropFw1DdiPKdS0_S0_S0_iS0_S0_PdS1_ --------------------------
	.section	.text._Z8PropFw1DdiPKdS0_S0_S0_iS0_S0_PdS1_,"ax",@progbits
	.align	128
        .global         _Z8PropFw1DdiPKdS0_S0_S0_iS0_S0_PdS1_
        .type           _Z8PropFw1DdiPKdS0_S0_S0_iS0_S0_PdS1_,@function
        .size           _Z8PropFw1DdiPKdS0_S0_S0_iS0_S0_PdS1_,(.L_x_117 - _Z8PropFw1DdiPKdS0_S0_S0_iS0_S0_PdS1_)
        .other          _Z8PropFw1DdiPKdS0_S0_S0_iS0_S0_PdS1_,@"STO_CUDA_ENTRY STV_DEFAULT"
_Z8PropFw1DdiPKdS0_S0_S0_iS0_S0_PdS1_:
.text._Z8PropFw1DdiPKdS0_S0_S0_iS0_S0_PdS1_:
[----:B------:R-:W0:Y:S01]  /*0000*/  LDC R1, c[0x0][0x37c] ;  /* 0x0000df00ff017b82 */ /* 0x000e220000000800 */
[----:B------:R-:W1:Y:S07]  /*0010*/  S2R R0, SR_TID.X ;  /* 0x0000000000007919 */ /* 0x000e6e0000002100 */
[----:B------:R-:W1:Y:S01]  /*0020*/  S2UR UR4, SR_CTAID.X ;  /* 0x00000000000479c3 */ /* 0x000e620000002500 */
[----:B------:R-:W2:Y:S01]  /*0030*/  LDCU UR5, c[0x0][0x3b0] ;  /* 0x00007600ff0577ac */ /* 0x000ea20008000800 */
[----:B0-----:R-:W-:-:S06]  /*0040*/  VIADD R1, R1, 0xffffffd8 ;  /* 0xffffffd801017836 */ /* 0x001fcc0000000000 */
[----:B------:R-:W1:Y:S02]  /*0050*/  LDC R3, c[0x0][0x360] ;  /* 0x0000d800ff037b82 */ /* 0x000e640000000800 */
[----:B-1----:R-:W-:-:S05]  /*0060*/  IMAD R3, R3, UR4, R0 ;  /* 0x0000000403037c24 */ /* 0x002fca000f8e0200 */
[----:B--2---:R-:W-:-:S13]  /*0070*/  ISETP.GE.U32.AND P0, PT, R3, UR5, PT ;  /* 0x0000000503007c0c */ /* 0x004fda000bf06070 */
        /* <DEDUP_REMOVED lines=12> */
[----:B------:R-:W0:Y:S01]  /*0140*/  LDCU.64 UR10, c[0x0][0x3a0] ;  /* 0x00007400ff0a77ac */ /* 0x000e220008000a00 */
[----:B------:R-:W0:Y:S01]  /*0150*/  LDCU.64 UR8, c[0x0][0x3a8] ;  /* 0x00007500ff0877ac */ /* 0x000e220008000a00 */
[----:B------:R-:W0:Y:S02]  /*0160*/  LDCU.64 UR20, c[0x4][0x10] ;  /* 0x01000200ff1477ac */ /* 0x000e240008000a00 */
[----:B0-----:R-:W-:-:S06]  /*0170*/  IMAD.WIDE.U32 R8, R3, 0x8, R8 ;  /* 0x0000000803087825 */ /* 0x001fcc00078e0008 */
[----:B------:R-:W5:Y:S01]  /*0180*/  LDG.E.64 R8, desc[UR6][R8.64] ;  /* 0x0000000608087981 */ /* 0x000f62000c1e1b00 */
[----:B---3--:R-:W-:-:S06]  /*0190*/  IMAD.WIDE.U32 R6, R3, 0x8, R6 ;  /* 0x0000000803067825 */ /* 0x008fcc00078e0006 */
[----:B------:R-:W5:Y:S01]  /*01a0*/  LDG.E.64 R6, desc[UR6][R6.64] ;  /* 0x0000000606067981 */ /* 0x000f62000c1e1b00 */
[----:B------:R-:W-:Y:S02]  /*01b0*/  CS2R R10, SRZ ;  /* 0x00000000000a7805 */ /* 0x000fe4000001ff00 */
[----:B------:R-:W-:Y:S01]  /*01c0*/  CS2R R24, SRZ ;  /* 0x0000000000187805 */ /* 0x000fe2000001ff00 */
[----:B-12-4-:R-:W-:-:S12]  /*01d0*/  UIADD3 UR4, UPT, UPT, -UR4, URZ, URZ ;  /* 0x000000ff04047290 */ /* 0x016fd8000fffe1ff */
.L_x_90:
[----:B------:R-:W-:Y:S02]  /*01e0*/  IMAD.U32 R12, RZ, RZ, UR12 ;  /* 0x0000000cff0c7e24 */ /* 0x000fe4000f8e00ff */
[----:B------:R-:W-:Y:S02]  /*01f0*/  IMAD.U32 R13, RZ, RZ, UR13 ;  /* 0x0000000dff0d7e24 */ /* 0x000fe4000f8e00ff */
[----:B------:R-:W-:-:S03]  /*0200*/  IMAD.U32 R14, RZ, RZ, UR14 ;  /* 0x0000000eff0e7e24 */ /* 0x000fc6000f8e00ff */
[----:B------:R0:W2:Y:S01]  /*0210*/  LDG.E.64 R4, desc[UR6][R12.64] ;  /* 0x000000060c047981 */ /* 0x0000a2000c1e1b00 */
[----:B------:R-:W-:-:S05]  /*0220*/  IMAD.U32 R15, RZ, RZ, UR15 ;  /* 0x0000000fff0f7e24 */ /* 0x000fca000f8e00ff */
[----:B------:R-:W3:Y:S01]  /*0230*/  LDG.E.64 R2, desc[UR6][R14.64] ;  /* 0x000000060e027981 */ /* 0x000ee2000c1e1b00 */
[----:B------:R-:W-:Y:S01]  /*0240*/  BSSY.RECONVERGENT B0, `(.L_x_78) ;  /* 0x000001d000007945 */ /* 0x000fe20003800200 */
[----:B0-----:R-:W-:Y:S02]  /*0250*/  IMAD.MOV.U32 R12, RZ, RZ, 0x0 ;  /* 0x00000000ff0c7424 */ /* 0x001fe400078e00ff */
[----:B------:R-:W-:Y:S01]  /*0260*/  IMAD.MOV.U32 R13, RZ, RZ, 0x3fd80000 ;  /* 0x3fd80000ff0d7424 */ /* 0x000fe200078e00ff */
[----:B--2--5:R-:W-:Y:S02]  /*0270*/  DADD R4, R6, -R4 ;  /* 0x0000000006047229 */ /* 0x024fe40000000804 */
[----:B---3--:R-:W-:-:S06]  /*0280*/  DADD R2, R8, -R2 ;  /* 0x0000000008027229 */ /* 0x008fcc0000000802 */
[----:B------:R-:W-:-:S08]  /*0290*/  DMUL R4, R4, R4 ;  /* 0x0000000404047228 */ /* 0x000fd00000000000 */
        /* <DEDUP_REMOVED lines=15> */
[----:B------:R-:W-:Y:S01]  /*0390*/  IMAD.MOV.U32 R12, RZ, RZ, R16 ;  /* 0x000000ffff0c7224 */ /* 0x000fe200078e0010 */
[----:B------:R-:W-:Y:S01]  /*03a0*/  MOV R0, 0x3f0 ;  /* 0x000003f000007802 */ /* 0x000fe20000000f00 */
[----:B------:R-:W-:Y:S02]  /*03b0*/  IMAD.MOV.U32 R5, RZ, RZ, R17 ;  /* 0x000000ffff057224 */ /* 0x000fe400078e0011 */
[----:B------:R-:W-:Y:S02]  /*03c0*/  IMAD.MOV.U32 R16, RZ, RZ, R20 ;  /* 0x000000ffff107224 */ /* 0x000fe400078e0014 */
[----:B------:R-:W-:-:S07]  /*03d0*/  IMAD.MOV.U32 R15, RZ, RZ, R13 ;  /* 0x000000ffff0f7224 */ /* 0x000fce00078e000d */
[----:B------:R-:W-:Y:S05]  /*03e0*/  CALL.REL.NOINC `($__internal_7_$__cuda_sm20_dsqrt_rn_f64_mediumpath_v1) ;  /* 0x0000000c00bc7944 */ /* 0x000fea0003c00000 */
[----:B------:R-:W-:Y:S02]  /*03f0*/  IMAD.MOV.U32 R2, RZ, RZ, R12 ;  /* 0x000000ffff027224 */ /* 0x000fe400078e000c */
[----:B------:R-:W-:-:S07]  /*0400*/  IMAD.MOV.U32 R3, RZ, RZ, R13 ;  /* 0x000000ffff037224 */ /* 0x000fce00078e000d */
.L_x_79:
[----:B------:R-:W-:Y:S05]  /*0410*/  BSYNC.RECONVERGENT B0 ;  /* 0x0000000000007941 */ /* 0x000fea0003800200 */
.L_x_78:
[----:B------:R-:W0:Y:S01]  /*0420*/  MUFU.RSQ64H R13, R3 ;  /* 0x00000003000d7308 */ /* 0x000e220000001c00 */
[----:B------:R-:W-:Y:S01]  /*0430*/  VIADD R12, R3, 0xfcb00000 ;  /* 0xfcb00000030c7836 */ /* 0x000fe20000000000 */
[----:B------:R-:W-:Y:S01]  /*0440*/  BSSY.RECONVERGENT B0, `(.L_x_80) ;  /* 0x0000018000007945 */ /* 0x000fe20003800200 */
[----:B------:R-:W-:Y:S02]  /*0450*/  IMAD.MOV.U32 R14, RZ, RZ, 0x0 ;  /* 0x00000000ff0e7424 */ /* 0x000fe400078e00ff */
[----:B------:R-:W-:Y:S01]  /*0460*/  IMAD.MOV.U32 R15, RZ, RZ, 0x3fd80000 ;  /* 0x3fd80000ff0f7424 */ /* 0x000fe200078e00ff */
[----:B------:R-:W-:Y:S01]  /*0470*/  ISETP.GE.U32.AND P0, PT, R12, 0x7ca00000, PT ;  /* 0x7ca000000c00780c */ /* 0x000fe20003f06070 */
[----:B0-----:R-:W-:-:S08]  /*0480*/  DMUL R4, R12, R12 ;  /* 0x0000000c0c047228 */ /* 0x001fd00000000000 */
[----:B------:R-:W-:-:S08]  /*0490*/  DFMA R4, -R4, R2, 1 ;  /* 0x3ff000000404742b */ /* 0x000fd00000000102 */
        /* <DEDUP_REMOVED lines=13> */
[----:B------:R-:W-:Y:S02]  /*0570*/  IMAD.MOV.U32 R12, RZ, RZ, R2 ;  /* 0x000000ffff0c7224 */ /* 0x000fe400078e0002 */
[----:B------:R-:W-:-:S07]  /*0580*/  IMAD.MOV.U32 R5, RZ, RZ, R3 ;  /* 0x000000ffff057224 */ /* 0x000fce00078e0003 */
[----:B------:R-:W-:Y:S05]  /*0590*/  CALL.REL.NOINC `($__internal_7_$__cuda_sm20_dsqrt_rn_f64_mediumpath_v1) ;  /* 0x0000000c00507944 */ /* 0x000fea0003c00000 */
[----:B------:R-:W-:Y:S02]  /*05a0*/  IMAD.MOV.U32 R4, RZ, RZ, R12 ;  /* 0x000000ffff047224 */ /* 0x000fe400078e000c */
[----:B------:R-:W-:-:S07]  /*05b0*/  IMAD.MOV.U32 R5, RZ, RZ, R13 ;  /* 0x000000ffff057224 */ /* 0x000fce00078e000d */
.L_x_81:
[----:B------:R-:W-:Y:S05]  /*05c0*/  BSYNC.RECONVERGENT B0 ;  /* 0x0000000000007941 */ /* 0x000fea0003800200 */
.L_x_80:
        /* <DEDUP_REMOVED lines=26> */
[----:B------:R-:W-:Y:S05]  /*0770*/  CALL.REL.NOINC `($_Z8PropFw1DdiPKdS0_S0_S0_iS0_S0_PdS1_$__internal_trig_reduction_slowpathd) ;  /* 0x0000000c00807944 */ /* 0x000fea0003c00000 */
[----:B------:R-:W-:Y:S02]  /*0780*/  IMAD.MOV.U32 R0, RZ, RZ, R14 ;  /* 0x000000ffff007224 */ /* 0x000fe400078e000e */
[----:B------:R-:W-:Y:S02]  /*0790*/  IMAD.MOV.U32 R26, RZ, RZ, R16 ;  /* 0x000000ffff1a7224 */ /* 0x000fe400078e0010 */
[----:B------:R-:W-:-:S07]  /*07a0*/  IMAD.MOV.U32 R27, RZ, RZ, R17 ;  /* 0x000000ffff1b7224 */ /* 0x000fce00078e0011 */
.L_x_85:
[----:B------:R-:W-:Y:S05]  /*07b0*/  BSYNC.RECONVERGENT B1 ;  /* 0x0000000000017941 */ /* 0x000fea0003800200 */
.L_x_84:
[----:B------:R-:W-:-:S07]  /*07c0*/  VIADD R0, R0, 0x1 ;  /* 0x0000000100007836 */ /* 0x000fce0000000000 */
.L_x_83:
[----:B------:R-:W-:Y:S05]  /*07d0*/  BSYNC.RECONVERGENT B0 ;  /* 0x0000000000007941 */ /* 0x000fea0003800200 */
.L_x_82:
        /* <DEDUP_REMOVED lines=9> */
[----:B------:R-:W-:Y:S01]  /*0870*/  BSSY.RECONVERGENT B0, `(.L_x_86) ;  /* 0x000002c000007945 */ /* 0x000fe20003800200 */
[----:B------:R-:W-:Y:S01]  /*0880*/  IMAD.MOV.U32 R33, RZ, RZ, 0x3da8ff83 ;  /* 0x3da8ff83ff217424 */ /* 0x000fe200078e00ff */
[----:B------:R-:W-:Y:S01]  /*0890*/  ISETP.NE.U32.AND P0, PT, R28, 0x1, PT ;  /* 0x000000011c00780c */ /* 0x000fe20003f05070 */
[----:B------:R-:W-:-:S03]  /*08a0*/  DMUL R28, R26, R26 ;  /* 0x0000001a1a1c7228 */ /* 0x000fc60000000000 */
[----:B------:R-:W-:Y:S02]  /*08b0*/  FSEL R32, R32, -8.06006814911005101289e+34, !P0 ;  /* 0xf9785eba20207808 */ /* 0x000fe40004000000 */
[----:B------:R-:W-:-:S06]  /*08c0*/  FSEL R33, -R33, 0.11223486810922622681, !P0 ;  /* 0x3de5db6521217808 */ /* 0x000fcc0004000100 */
[----:B--2---:R-:W-:-:S08]  /*08d0*/  DFMA R12, R28, R32, R12 ;  /* 0x000000201c0c722b */ /* 0x004fd0000000000c */
[----:B------:R-:W-:-:S08]  /*08e0*/  DFMA R12, R28, R12, R14 ;  /* 0x0000000c1c0c722b */ /* 0x000fd0000000000e */
[----:B---3--:R-:W-:Y:S02]  /*08f0*/  DFMA R12, R28, R12, R16 ;  /* 0x0000000c1c0c722b */ /* 0x008fe40000000010 */
[----:B------:R-:W-:-:S06]  /*0900*/  @!P2 DMUL R16, RZ, R2 ;  /* 0x00000002ff10a228 */ /* 0x000fcc0000000000 */
[----:B------:R-:W-:-:S08]  /*0910*/  DFMA R12, R28, R12, R18 ;  /* 0x0000000c1c0c722b */ /* 0x000fd00000000012 */
[----:B----4-:R-:W-:-:S08]  /*0920*/  DFMA R12, R28, R12, R20 ;  /* 0x0000000c1c0c722b */ /* 0x010fd00000000014 */
[----:B------:R-:W-:-:S08]  /*0930*/  DFMA R12, R28, R12, R22 ;  /* 0x0000000c1c0c722b */ /* 0x000fd00000000016 */
[----:B------:R-:W-:Y:S02]  /*0940*/  DFMA R26, R12, R26, R26 ;  /* 0x0000001a0c1a722b */ /* 0x000fe4000000001a */
[----:B------:R-:W-:-:S10]  /*0950*/  DFMA R12, R28, R12, 1 ;  /* 0x3ff000001c0c742b */ /* 0x000fd4000000000c */
        /* <DEDUP_REMOVED lines=28> */
[----:B------:R-:W-:-:S07]  /*0b20*/  IMAD.MOV.U32 R0, RZ, RZ, R14 ;  /* 0x000000ffff007224 */ /* 0x000fce00078e000e */
.L_x_87:
[----:B------:R-:W-:Y:S05]  /*0b30*/  BSYNC.RECONVERGENT B0 ;  /* 0x0000000000007941 */ /* 0x000fea0003800200 */
.L_x_86:
        /* <DEDUP_REMOVED lines=10> */
[----:B------:R-:W-:-:S05]  /*0be0*/  LOP3.LUT R2, R5, 0x7fffffff, RZ, 0xc0, !PT ;  /* 0x7fffffff05027812 */ /* 0x000fca00078ec0ff */
[----:B------:R-:W-:Y:S01]  /*0bf0*/  VIADD R14, R2, 0xfff00000 ;  /* 0xfff00000020e7836 */ /* 0x000fe20000000000 */
[----:B------:R-:W-:-:S07]  /*0c00*/  MOV R2, 0xc20 ;  /* 0x00000c2000027802 */ /* 0x000fce0000000f00 */
[----:B------:R-:W-:Y:S05]  /*0c10*/  CALL.REL.NOINC `($__internal_6_$__cuda_sm20_dblrcp_rn_slowpath_v3) ;  /* 0x0000000400147944 */ /* 0x000fea0003c00000 */
[----:B------:R-:W-:Y:S02]  /*0c20*/  IMAD.MOV.U32 R2, RZ, RZ, R12 ;  /* 0x000000ffff027224 */ /* 0x000fe400078e000c */
[----:B------:R-:W-:-:S07]  /*0c30*/  IMAD.MOV.U32 R3, RZ, RZ, R13 ;  /* 0x000000ffff037224 */ /* 0x000fce00078e000d */
.L_x_89:
[----:B------:R-:W-:Y:S05]  /*0c40*/  BSYNC.RECONVERGENT B0 ;  /* 0x0000000000007941 */ /* 0x000fea0003800200 */
.L_x_88:
        /* <DEDUP_REMOVED lines=8> */
[----:B------:R-:W-:-:S02]  /*0cd0*/  IMAD.MOV.U32 R32, RZ, RZ, 0x20fd8164 ;  /* 0x20fd8164ff207424 */ /* 0x000fc400078e00ff */
[----:B------:R-:W-:Y:S01]  /*0ce0*/  IMAD.MOV.U32 R33, RZ, RZ, 0x3da8ff83 ;  /* 0x3da8ff83ff217424 */ /* 0x000fe200078e00ff */
[----:B------:R-:W-:Y:S01]  /*0cf0*/  ISETP.NE.U32.AND P0, PT, R26, 0x1, PT ;  /* 0x000000011a00780c */ /* 0x000fe20003f05070 */
[----:B------:R-:W-:Y:S01]  /*0d00*/  DMUL R26, R16, R16 ;  /* 0x00000010101a7228 */ /* 0x000fe20000000000 */
[----:B------:R-:W-:Y:S02]  /*0d10*/  IMAD.U32 R34, RZ, RZ, UR10 ;  /* 0x0000000aff227e24 */ /* 0x000fe4000f8e00ff */
[----:B------:R-:W-:Y:S01]  /*0d20*/  FSEL R32, R32, -8.06006814911005101289e+34, !P0 ;  /* 0xf9785eba20207808 */ /* 0x000fe20004000000 */
[----:B------:R-:W-:Y:S01]  /*0d30*/  IMAD.U32 R35, RZ, RZ, UR11 ;  /* 0x0000000bff237e24 */ /* 0x000fe2000f8e00ff */
[----:B------:R-:W-:Y:S01]  /*0d40*/  FSEL R33, -R33, 0.11223486810922622681, !P0 ;  /* 0x3de5db6521217808 */ /* 0x000fe20004000100 */
[----:B0-----:R-:W-:Y:S02]  /*0d50*/  IMAD.U32 R4, RZ, RZ, UR8 ;  /* 0x00000008ff047e24 */ /* 0x001fe4000f8e00ff */
[----:B------:R-:W-:-:S06]  /*0d60*/  IMAD.U32 R5, RZ, RZ, UR9 ;  /* 0x00000009ff057e24 */ /* 0x000fcc000f8e00ff */
[----:B------:R-:W5:Y:S01]  /*0d70*/  LDG.E.64 R4, desc[UR6][R4.64] ;  /* 0x0000000604047981 */ /* 0x000f62000c1e1b00 */
[----:B--2---:R-:W-:-:S03]  /*0d80*/  DFMA R32, R26, R32, R12 ;  /* 0x000000201a20722b */ /* 0x004fc6000000000c */
[----:B------:R-:W2:Y:S05]  /*0d90*/  LDG.E.64 R12, desc[UR6][R34.64] ;  /* 0x00000006220c7981 */ /* 0x000eaa000c1e1b00 */
[----:B------:R-:W-:-:S08]  /*0da0*/  DFMA R14, R26, R32, R14 ;  /* 0x000000201a0e722b */ /* 0x000fd0000000000e */
[----:B---3--:R-:W-:-:S08]  /*0db0*/  DFMA R14, R26, R14, R20 ;  /* 0x0000000e1a0e722b */ /* 0x008fd00000000014 */
[----:B------:R-:W-:-:S08]  /*0dc0*/  DFMA R14, R26, R14, R22 ;  /* 0x0000000e1a0e722b */ /* 0x000fd00000000016 */
[----:B----4-:R-:W-:-:S08]  /*0dd0*/  DFMA R14, R26, R14, R28 ;  /* 0x0000000e1a0e722b */ /* 0x010fd0000000001c */
[----:B------:R-:W-:-:S08]  /*0de0*/  DFMA R14, R26, R14, R30 ;  /* 0x0000000e1a0e722b */ /* 0x000fd0000000001e */
[----:B------:R-:W-:Y:S02]  /*0df0*/  DFMA R16, R14, R16, R16 ;  /* 0x000000100e10722b */ /* 0x000fe40000000010 */
[----:B------:R-:W-:-:S10]  /*0e00*/  DFMA R14, R26, R14, 1 ;  /* 0x3ff000001a0e742b */ /* 0x000fd4000000000e */
[----:B------:R-:W-:Y:S02]  /*0e10*/  FSEL R16, R14, R16, !P0 ;  /* 0x000000100e107208 */ /* 0x000fe40004000000 */
[----:B------:R-:W-:-:S06]  /*0e20*/  FSEL R17, R15, R17, !P0 ;  /* 0x000000110f117208 */ /* 0x000fcc0004000000 */
[----:B------:R-:W-:Y:S01]  /*0e30*/  DADD R14, RZ, -R16 ;  /* 0x00000000ff0e7229 */ /* 0x000fe20000000810 */
[----:B------:R-:W-:Y:S01]  /*0e40*/  LOP3.LUT P0, RZ, R0, 0x2, RZ, 0xc0, !PT ;  /* 0x0000000200ff7812 */ /* 0x000fe2000780c0ff */
[----:B------:R-:W-:-:S08]  /*0e50*/  DMUL R18, R2, R18 ;  /* 0x0000001202127228 */ /* 0x000fd00000000000 */
[----:B------:R-:W-:Y:S02]  /*0e60*/  FSEL R14, R16, R14, !P0 ;  /* 0x0000000e100e7208 */ /* 0x000fe40004000000 */
[----:B------:R-:W-:Y:S01]  /*0e70*/  FSEL R15, R17, R15, !P0 ;  /* 0x0000000f110f7208 */ /* 0x000fe20004000000 */
[----:B------:R-:W-:Y:S02]  /*0e80*/  UIADD3 UR8, UP0, UPT, UR8, 0x8, URZ ;  /* 0x0000000808087890 */ /* 0x000fe4000ff1e0ff */
[----:B------:R-:W-:-:S03]  /*0e90*/  UIADD3 UR4, UPT, UPT, UR4, 0x1, URZ ;  /* 0x0000000104047890 */ /* 0x000fc6000fffe0ff */
[----:B------:R-:W-:Y:S01]  /*0ea0*/  DMUL R2, R2, R14 ;  /* 0x0000000e02027228 */ /* 0x000fe20000000000 */
[----:B------:R-:W-:Y:S02]  /*0eb0*/  UIADD3.X UR9, UPT, UPT, URZ, UR9, URZ, UP0, !UPT ;  /* 0x00000009ff097290 */ /* 0x000fe400087fe4ff */
[----:B------:R-:W-:Y:S02]  /*0ec0*/  UISETP.NE.AND UP0, UPT, UR4, URZ, UPT ;  /* 0x000000ff0400728c */ /* 0x000fe4000bf05270 */
[----:B------:R-:W-:Y:S02]  /*0ed0*/  UIADD3 UR12, UP2, UPT, UR12, 0x8, URZ ;  /* 0x000000080c0c7890 */ /* 0x000fe4000ff5e0ff */
[----:B------:R-:W-:Y:S02]  /*0ee0*/  UIADD3 UR14, UP3, UPT, UR14, 0x8, URZ ;  /* 0x000000080e0e7890 */ /* 0x000fe4000ff7e0ff */
[----:B------:R-:W-:Y:S02]  /*0ef0*/  UIADD3 UR10, UP1, UPT, UR10, 0x8, URZ ;  /* 0x000000080a0a7890 */ /* 0x000fe4000ff3e0ff */
[----:B------:R-:W-:-:S02]  /*0f00*/  UIADD3.X UR13, UPT, UPT, URZ, UR13, URZ, UP2, !UPT ;  /* 0x0000000dff0d7290 */ /* 0x000fc400097fe4ff */
[----:B------:R-:W-:Y:S02]  /*0f10*/  UIADD3.X UR15, UPT, UPT, URZ, UR15, URZ, UP3, !UPT ;  /* 0x0000000fff0f7290 */ /* 0x000fe40009ffe4ff */
[----:B------:R-:W-:Y:S01]  /*0f20*/  UIADD3.X UR11, UPT, UPT, URZ, UR11, URZ, UP1, !UPT ;  /* 0x0000000bff0b7290 */ /* 0x000fe20008ffe4ff */
[-C--:B--2---:R-:W-:Y:S02]  /*0f30*/  DFMA R24, R18, R12.reuse, R24 ;  /* 0x0000000c1218722b */ /* 0x084fe40000000018 */
[----:B------:R-:W-:-:S06]  /*0f40*/  DFMA R10, R2, R12, R10 ;  /* 0x0000000c020a722b */ /* 0x000fcc000000000a */
[-C--:B-----5:R-:W-:Y:S02]  /*0f50*/  DFMA R24, R2, -R4.reuse, R24 ;  /* 0x800000040218722b */ /* 0x0a0fe40000000018 */
[----:B------:R-:W-:Y:S01]  /*0f60*/  DFMA R10, R18, R4, R10 ;  /* 0x00000004120a722b */ /* 0x000fe2000000000a */
[----:B------:R-:W-:Y:S10]  /*0f70*/  BRA.U UP0, `(.L_x_90) ;  /* 0xfffffff100987547 */ /* 0x000ff4000b83ffff */
.L_x_77:
[----:B------:R-:W0:Y:S01]  /*0f80*/  S2R R0, SR_TID.X ;  /* 0x0000000000007919 */ /* 0x000e220000002100 */
[----:B------:R-:W0:Y:S08]  /*0f90*/  S2UR UR5, SR_CTAID.X ;  /* 0x00000000000579c3 */ /* 0x000e300000002500 */
[----:B------:R-:W0:Y:S08]  /*0fa0*/  LDC R9, c[0x0][0x360] ;  /* 0x0000d800ff097b82 */ /* 0x000e300000000800 */
[----:B------:R-:W1:Y:S08]  /*0fb0*/  LDC.64 R2, c[0x0][0x3c8] ;  /* 0x0000f200ff027b82 */ /* 0x000e700000000a00 */
[----:B------:R-:W2:Y:S01]  /*0fc0*/  LDC.64 R6, c[0x0][0x3d0] ;  /* 0x0000f400ff067b82 */ /* 0x000ea20000000a00 */
[----:B0-----:R-:W-:-:S04]  /*0fd0*/  IMAD R9, R9, UR5, R0 ;  /* 0x0000000509097c24 */ /* 0x001fc8000f8e0200 */
[----:B-1----:R-:W-:-:S05]  /*0fe0*/  IMAD.WIDE.U32 R2, R9, 0x8, R2 ;  /* 0x0000000809027825 */ /* 0x002fca00078e0002 */
[----:B------:R-:W3:Y:S01]  /*0ff0*/  LDG.E.64 R4, desc[UR6][R2.64] ;  /* 0x0000000602047981 */ /* 0x000ee2000c1e1b00 */
[----:B--2---:R-:W-:Y:S01]  /*1000*/  IMAD.WIDE.U32 R6, R9, 0x8, R6 ;  /* 0x0000000809067825 */ /* 0x004fe200078e0006 */
[----:B---3--:R-:W-:-:S07]  /*1010*/  DADD R4, R4, R24 ;  /* 0x0000000004047229 */ /* 0x008fce0000000018 */
[----:B------:R-:W-:Y:S04]  /*1020*/  STG.E.64 desc[UR6][R2.64], R4 ;  /* 0x0000000402007986 */ /* 0x000fe8000c101b06 */
[----:B------:R-:W2:Y:S02]  /*1030*/  LDG.E.64 R8, desc[UR6][R6.64] ;  /* 0x0000000606087981 */ /* 0x000ea4000c1e1b00 */
[----:B--2---:R-:W-:-:S07]  /*1040*/  DADD R8, R8, R10 ;  /* 0x0000000008087229 */ /* 0x004fce000000000a */
[----:B------:R-:W-:Y:S01]  /*1050*/  STG.E.64 desc[UR6][R6.64], R8 ;  /* 0x0000000806007986 */ /* 0x000fe2000c101b06 */
[----:B------:R-:W-:Y:S05]  /*1060*/  EXIT ;  /* 0x000000000000794d */ /* 0x000fea0003800000 */
        .weak           $__internal_6_$__cuda_sm20_dblrcp_rn_slowpath_v3
        .type           $__internal_6_$__cuda_sm20_dblrcp_rn_slowpath_v3,@function
        .size           $__internal_6_$__cuda_sm20_dblrcp_rn_slowpath_v3,($__internal_7_$__cuda_sm20_dsqrt_rn_f64_mediumpath_v1 - $__internal_6_$__cuda_sm20_dblrcp_rn_slowpath_v3)
$__internal_6_$__cuda_sm20_dblrcp_rn_slowpath_v3:
[----:B------:R-:W-:Y:S01]  /*1070*/  DSETP.GTU.AND P0, PT, |R4|, +INF , PT ;  /* 0x7ff000000400742a */ /* 0x000fe20003f0c200 */
[----:B------:R-:W-:-:S13]  /*1080*/  BSSY.RECONVERGENT B1, `(.L_x_91) ;  /* 0x0000023000017945 */ /* 0x000fda0003800200 */
        /* <DEDUP_REMOVED lines=22> */
.L_x_94:
        /* <DEDUP_REMOVED lines=10> */
.L_x_92:
[----:B------:R-:W-:Y:S01]  /*1290*/  LOP3.LUT R13, R5, 0x80000, RZ, 0xfc, !PT ;  /* 0x00080000050d7812 */ /* 0x000fe200078efcff */
[----:B------:R-:W-:-:S07]  /*12a0*/  IMAD.MOV.U32 R12, RZ, RZ, R4 ;  /* 0x000000ffff0c7224 */ /* 0x000fce00078e0004 */
.L_x_93:
[----:B------:R-:W-:Y:S05]  /*12b0*/  BSYNC.RECONVERGENT B1 ;  /* 0x0000000000017941 */ /* 0x000fea0003800200 */
.L_x_91:
[----:B------:R-:W-:-:S04]  /*12c0*/  IMAD.MOV.U32 R3, RZ, RZ, 0x0 ;  /* 0x00000000ff037424 */ /* 0x000fc800078e00ff */
[----:B------:R-:W-:Y:S05]  /*12d0*/  RET.REL.NODEC R2 `(_Z8PropFw1DdiPKdS0_S0_S0_iS0_S0_PdS1_) ;  /* 0xffffffec02487950 */ /* 0x000fea0003c3ffff */
        .weak           $__internal_7_$__cuda_sm20_dsqrt_rn_f64_mediumpath_v1
        .type           $__internal_7_$__cuda_sm20_dsqrt_rn_f64_mediumpath_v1,@function
        .size           $__internal_7_$__cuda_sm20_dsqrt_rn_f64_mediumpath_v1,($_Z8PropFw1DdiPKdS0_S0_S0_iS0_S0_PdS1_$__internal_trig_reduction_slowpathd - $__internal_7_$__cuda_sm20_dsqrt_rn_f64_mediumpath_v1)
$__internal_7_$__cuda_sm20_dsqrt_rn_f64_mediumpath_v1:
[----:B------:R-:W-:Y:S01]  /*12e0*/  ISETP.GE.U32.AND P0, PT, R4, -0x3400000, PT ;  /* 0xfcc000000400780c */ /* 0x000fe20003f06070 */
[----:B------:R-:W-:Y:S01]  /*12f0*/  BSSY.RECONVERGENT B1, `(.L_x_95) ;  /* 0x0000025000017945 */ /* 0x000fe20003800200 */
[----:B------:R-:W-:Y:S02]  /*1300*/  IMAD.MOV.U32 R4, RZ, RZ, R12 ;  /* 0x000000ffff047224 */ /* 0x000fe400078e000c */
[----:B------:R-:W-:-:S09]  /*1310*/  IMAD.MOV.U32 R17, RZ, RZ, R21 ;  /* 0x000000ffff117224 */ /* 0x000fd200078e0015 */
        /* <DEDUP_REMOVED lines=9> */
.L_x_96:
        /* <DEDUP_REMOVED lines=9> */
[----:B------:R-:W-:Y:S02]  /*1440*/  IMAD.MOV.U32 R12, RZ, RZ, RZ ;  /* 0x000000ffff0c7224 */ /* 0x000fe400078e00ff */
[----:B------:R-:W-:Y:S02]  /*1450*/  IMAD.MOV.U32 R16, RZ, RZ, 0x0 ;  /* 0x00000000ff107424 */ /* 0x000fe400078e00ff */
[----:B------:R-:W-:Y:S01]  /*1460*/  IMAD.MOV.U32 R17, RZ, RZ, 0x3fd80000 ;  /* 0x3fd80000ff117424 */ /* 0x000fe200078e00ff */
[----:B------:R-:W0:Y:S02]  /*1470*/  MUFU.RSQ64H R13, R5 ;  /* 0x00000005000d7308 */ /* 0x000e240000001c00 */
        /* <DEDUP_REMOVED lines=11> */
.L_x_98:
[----:B------:R-:W-:-:S11]  /*1530*/  DADD R12, R4, R4 ;  /* 0x00000000040c7229 */ /* 0x000fd60000000004 */
.L_x_97:
[----:B------:R-:W-:Y:S05]  /*1540*/  BSYNC.RECONVERGENT B1 ;  /* 0x0000000000017941 */ /* 0x000fea0003800200 */
.L_x_95:
[----:B------:R-:W-:Y:S02]  /*1550*/  IMAD.MOV.U32 R4, RZ, RZ, R0 ;  /* 0x000000ffff047224 */ /* 0x000fe400078e0000 */
[----:B------:R-:W-:-:S04]  /*1560*/  IMAD.MOV.U32 R5, RZ, RZ, 0x0 ;  /* 0x00000000ff057424 */ /* 0x000fc800078e00ff */
[----:B------:R-:W-:Y:S05]  /*1570*/  RET.REL.NODEC R4 `(_Z8PropFw1DdiPKdS0_S0_S0_iS0_S0_PdS1_) ;  /* 0xffffffe804a07950 */ /* 0x000fea0003c3ffff */
        .type           $_Z8PropFw1DdiPKdS0_S0_S0_iS0_S0_PdS1_$__internal_trig_reduction_slowpathd,@function
        .size           $_Z8PropFw1DdiPKdS0_S0_S0_iS0_S0_PdS1_$__internal_trig_reduction_slowpathd,(.L_x_117 - $_Z8PropFw1DdiPKdS0_S0_S0_iS0_S0_PdS1_$__internal_trig_reduction_slowpathd)
$_Z8PropFw1DdiPKdS0_S0_S0_iS0_S0_PdS1_$__internal_trig_reduction_slowpathd:
        /* <DEDUP_REMOVED lines=24> */
.L_x_103:
        /* <DEDUP_REMOVED lines=29> */
.L_x_102:
[----:B------:R-:W-:-:S07]  /*18d0*/  IMAD.MOV.U32 R31, RZ, RZ, R15 ;  /* 0x000000ffff1f7224 */ /* 0x000fce00078e000f */
.L_x_101:
[----:B------:R-:W-:Y:S05]  /*18e0*/  BSYNC.RECONVERGENT B2 ;  /* 0x0000000000027941 */ /* 0x000fea0003800200 */
.L_x_100:
        /* <DEDUP_REMOVED lines=11> */
[----:B---3--:R-:W-:Y:S02]  /*19a0*/  @P0 SHF.L.U32 R27, R16, R29, RZ ;  /* 0x0000001d101b0219 */ /* 0x008fe400000006ff */
[----:B------:R-:W-:Y:S02]  /*19b0*/  @P0 SHF.R.U64 R20, R20, R13, R26 ;  /* 0x0000000d14140219 */ /* 0x000fe4000000121a */
[--C-:B------:R-:W-:Y:S02]  /*19c0*/  @P0 SHF.R.U32.HI R32, RZ, 0x1, R17.reuse ;  /* 0x00000001ff200819 */ /* 0x100fe40000011611 */
[C-C-:B------:R-:W-:Y:S02]  /*19d0*/  @P0 SHF.R.U64 R30, R16.reuse, 0x1, R17.reuse ;  /* 0x00000001101e0819 */ /* 0x140fe40000001211 */
[----:B------:R-:W-:-:S02]  /*19e0*/  @P0 SHF.L.U64.HI R28, R16, R29, R17 ;  /* 0x0000001d101c0219 */ /* 0x000fc40000010211 */
[----:B0-----:R-:W-:Y:S02]  /*19f0*/  @P0 SHF.R.U32.HI R21, RZ, R13, R26 ;  /* 0x0000000dff150219 */ /* 0x001fe4000001161a */
        /* <DEDUP_REMOVED lines=43> */
.L_x_105:
[----:B------:R-:W-:Y:S05]  /*1cb0*/  BSYNC.RECONVERGENT B2 ;  /* 0x0000000000027941 */ /* 0x000fea0003800200 */
.L_x_104:
        /* <DEDUP_REMOVED lines=36> */
.L_x_99:
[----:B------:R-:W-:Y:S02]  /*1f00*/  IMAD.MOV.U32 R12, RZ, RZ, R0 ;  /* 0x000000ffff0c7224 */ /* 0x000fe400078e0000 */
[----:B------:R-:W-:-:S04]  /*1f10*/  IMAD.MOV.U32 R13, RZ, RZ, 0x0 ;  /* 0x00000000ff0d7424 */ /* 0x000fc800078e00ff */
[----:B------:R-:W-:Y:S05]  /*1f20*/  RET.REL.NODEC R12 `(_Z8PropFw1DdiPKdS0_S0_S0_iS0_S0_PdS1_) ;  /* 0xffffffe00c347950 */ /* 0x000fea0003c3ffff */
.L_x_106:
        /* <DEDUP_REMOVED lines=13> */
.L_x_117:


//--------------------- .nv.global.init           --------------------------
	.section	.nv.global.init,"aw",@progbits
	.align	16
.nv.global.init:
	.type		__cudart_sin_cos_coeffs,@object
	.size		__cudart_sin_cos_coeffs,(__cudart_i2opi_d - __cudart_sin_cos_coeffs)
__cudart_sin_cos_coeffs:
        /*0000*/ 	.byte	0x46, 0xd2, 0xb0, 0x2c, 0xf1, 0xe5, 0x5a, 0xbe, 0x92, 0xe3, 0xac, 0x69, 0xe3, 0x1d, 0xc7, 0x3e
        /*0010*/ 	.byte	0xa1, 0x62, 0xdb, 0x19, 0xa0, 0x01, 0x2a, 0xbf, 0x18, 0x08, 0x11, 0x11, 0x11, 0x11, 0x81, 0x3f
        /*0020*/ 	.byte	0x54, 0x55, 0x55, 0x55, 0x55, 0x55, 0xc5, 0xbf, 0x00, 0x00, 0x00, 0x00, 0x00, 0x00, 0x00, 0x00
        /*0030*/ 	.byte	0x00, 0x00, 0x00, 0x00, 0x00, 0x00, 0x00, 0x00, 0x64, 0x81, 0xfd, 0x20, 0x83, 0xff, 0xa8, 0xbd
        /*0040*/ 	.byte	0x28, 0x85, 0xef, 0xc1, 0xa7, 0xee, 0x21, 0x3e, 0xd9, 0xe6, 0x06, 0x8e, 0x4f, 0x7e, 0x92, 0xbe
        /*0050*/ 	.byte	0xe9, 0xbc, 0xdd, 0x19, 0xa0, 0x01, 0xfa, 0x3e, 0x47, 0x5d, 0xc1, 0x16, 0x6c, 0xc1, 0x56, 0xbf
        /*0060*/ 	.byte	0x51, 0x55, 0x55, 0x55, 0x55, 0x55, 0xa5, 0x3f, 0x00, 0x00, 0x00, 0x00, 0x00, 0x00, 0xe0, 0xbf
        /*0070*/ 	.byte	0x00, 0x00, 0x00, 0x00, 0x00, 0x00, 0xf0, 0x3f, 0x00, 0x00, 0x00, 0x00, 0x00, 0x00, 0x00, 0x00
	.type		__cudart_i2opi_d,@object
	.size		__cudart_i2opi_d,(__cudart_i2opi_f - __cudart_i2opi_d)
__cudart_i2opi_d:
        /* <DEDUP_REMOVED lines=9> */
	.type		__cudart_i2opi_f,@object
	.size		__cudart_i2opi_f,(.L_0 - __cudart_i2opi_f)
__cudart_i2opi_f:
        /*0110*/ 	.byte	0x41, 0x90, 0x43, 0x3c, 0x99, 0x95, 0x62, 0xdb, 0xc0, 0xdd, 0x34, 0xf5, 0xd1, 0x57, 0x27, 0xfc
        /*0120*/ 	.byte	0x29, 0x15, 0x44, 0x4e, 0x6e, 0x83, 0xf9, 0xa2
.L_0:


//--------------------- .nv.shared.reserved.0     --------------------------
	.section	.nv.shared.reserved.0,"aw",@nobits
	.weak		__nv_reservedSMEM_offset_0_alias
	.size		__nv_reservedSMEM_offset_0_alias, 0, 64
	.other		__nv_reservedSMEM_offset_0_alias,@"STO_CUDA_RESERVED_SHARED STV_DEFAULT"
__nv_reservedSMEM_offset_0_alias:
	.zero		0
	.zero		64


//--------------------- .nv.constant0._Z10PropFw2D_ffiPKfS0_S0_S0_S0_iS0_S0_S0_PfS1_ --------------------------
	.section	.nv.constant0._Z10PropFw2D_ffiPKfS0_S0_S0_S0_iS0_S0_S0_PfS1_,"a",@progbits
	.sectionflags	@""
	.align	4
.nv.constant0._Z10PropFw2D_ffiPKfS0_S0_S0_S0_iS0_S0_S0_PfS1_:
	.zero		992


//--------------------- .nv.constant0._Z9PropFw2D2diiPKdS0_S0_S0_S0_iiS0_S0_S0_PdS1_ --------------------------
	.section	.nv.constant0._Z9PropFw2D2diiPKdS0_S0_S0_S0_iiS0_S0_S0_PdS1_,"a",@progbits
	.sectionflags	@""
	.align	4
.nv.constant0._Z9PropFw2D2diiPKdS0_S0_S0_S0_iiS0_S0_S0_PdS1_:
	.zero		1000


//--------------------- .nv.constant0._Z8PropFw2DdiPKdS0_S0_S0_S0_iS0_S0_S0_PdS1_ --------------------------
	.section	.nv.constant0._Z8PropFw2DdiPKdS0_S0_S0_S0_iS0_S0_S0_PdS1_,"a",@progbits
	.sectionflags	@""
	.align	4
.nv.constant0._Z8PropFw2DdiPKdS0_S0_S0_S0_iS0_S0_S0_PdS1_:
	.zero		1000


//--------------------- .nv.constant0._Z10PropFw1D_ffiPKfS0_S0_S0_iS0_S0_PfS1_ --------------------------
	.section	.nv.constant0._Z10PropFw1D_ffiPKfS0_S0_S0_iS0_S0_PfS1_,"a",@progbits
	.sectionflags	@""
	.align	4
.nv.constant0._Z10PropFw1D_ffiPKfS0_S0_S0_iS0_S0_PfS1_:
	.zero		976


//--------------------- .nv.constant0._Z8PropFw1DdiPKdS0_S0_S0_iS0_S0_PdS1_ --------------------------
	.section	.nv.constant0._Z8PropFw1DdiPKdS0_S0_S0_iS0_S0_PdS1_,"a",@progbits
	.sectionflags	@""
	.align	4
.nv.constant0._Z8PropFw1DdiPKdS0_S0_S0_iS0_S0_PdS1_:
	.zero		984


//--------------------- SYMBOLS --------------------------

	.type		.nv.reservedSmem.offset0,@object
	.size		.nv.reservedSmem.offset0,0x4
